//
// Generated by NVIDIA NVVM Compiler
//
// Compiler Build ID: CL-36424714
// Cuda compilation tools, release 13.0, V13.0.88
// Based on NVVM 20.0.0
//

.version 9.0
.target sm_100
.address_size 64

	// .globl	_Z14normalize_rowsiiiPfS_

.visible .entry _Z14normalize_rowsiiiPfS_(
	.param .u32 _Z14normalize_rowsiiiPfS__param_0,
	.param .u32 _Z14normalize_rowsiiiPfS__param_1,
	.param .u32 _Z14normalize_rowsiiiPfS__param_2,
	.param .u64 .ptr .align 1 _Z14normalize_rowsiiiPfS__param_3,
	.param .u64 .ptr .align 1 _Z14normalize_rowsiiiPfS__param_4
)
{
	.reg .pred 	%p<29>;
	.reg .b32 	%r<101>;
	.reg .b32 	%f<239>;
	.reg .b64 	%rd<41>;

	ld.param.u32 	%r63, [_Z14normalize_rowsiiiPfS__param_0];
	ld.param.u32 	%r61, [_Z14normalize_rowsiiiPfS__param_1];
	ld.param.u32 	%r62, [_Z14normalize_rowsiiiPfS__param_2];
	ld.param.u64 	%rd7, [_Z14normalize_rowsiiiPfS__param_3];
	ld.param.u64 	%rd8, [_Z14normalize_rowsiiiPfS__param_4];
	cvta.to.global.u64 	%rd1, %rd7;
	cvta.to.global.u64 	%rd2, %rd8;
	mov.u32 	%r64, %ctaid.x;
	shl.b32 	%r65, %r64, 6;
	mov.u32 	%r66, %tid.x;
	add.s32 	%r1, %r65, %r66;
	setp.ge.s32 	%p1, %r1, %r63;
	@%p1 bra 	$L__BB0_39;
	setp.lt.s32 	%p2, %r61, 1;
	mov.f32 	%f229, 0f00000000;
	@%p2 bra 	$L__BB0_14;
	mul.lo.s32 	%r2, %r61, %r1;
	cvt.rn.f32.u32 	%f1, %r61;
	and.b32  	%r3, %r61, 15;
	setp.lt.u32 	%p3, %r61, 16;
	mov.f32 	%f229, 0f00000000;
	mov.b32 	%r81, 0;
	@%p3 bra 	$L__BB0_5;
	and.b32  	%r81, %r61, 2147483632;
	neg.s32 	%r87, %r81;
	add.s64 	%rd3, %rd1, 32;
	mov.f32 	%f229, 0f00000000;
	mov.u32 	%r86, %r2;
$L__BB0_4:
	.pragma "nounroll";
	mul.wide.s32 	%rd9, %r86, 4;
	add.s64 	%rd10, %rd3, %rd9;
	ld.global.f32 	%f32, [%rd10+-32];
	div.rn.f32 	%f33, %f32, %f1;
	add.f32 	%f34, %f229, %f33;
	ld.global.f32 	%f35, [%rd10+-28];
	div.rn.f32 	%f36, %f35, %f1;
	add.f32 	%f37, %f34, %f36;
	ld.global.f32 	%f38, [%rd10+-24];
	div.rn.f32 	%f39, %f38, %f1;
	add.f32 	%f40, %f37, %f39;
	ld.global.f32 	%f41, [%rd10+-20];
	div.rn.f32 	%f42, %f41, %f1;
	add.f32 	%f43, %f40, %f42;
	ld.global.f32 	%f44, [%rd10+-16];
	div.rn.f32 	%f45, %f44, %f1;
	add.f32 	%f46, %f43, %f45;
	ld.global.f32 	%f47, [%rd10+-12];
	div.rn.f32 	%f48, %f47, %f1;
	add.f32 	%f49, %f46, %f48;
	ld.global.f32 	%f50, [%rd10+-8];
	div.rn.f32 	%f51, %f50, %f1;
	add.f32 	%f52, %f49, %f51;
	ld.global.f32 	%f53, [%rd10+-4];
	div.rn.f32 	%f54, %f53, %f1;
	add.f32 	%f55, %f52, %f54;
	ld.global.f32 	%f56, [%rd10];
	div.rn.f32 	%f57, %f56, %f1;
	add.f32 	%f58, %f55, %f57;
	ld.global.f32 	%f59, [%rd10+4];
	div.rn.f32 	%f60, %f59, %f1;
	add.f32 	%f61, %f58, %f60;
	ld.global.f32 	%f62, [%rd10+8];
	div.rn.f32 	%f63, %f62, %f1;
	add.f32 	%f64, %f61, %f63;
	ld.global.f32 	%f65, [%rd10+12];
	div.rn.f32 	%f66, %f65, %f1;
	add.f32 	%f67, %f64, %f66;
	ld.global.f32 	%f68, [%rd10+16];
	div.rn.f32 	%f69, %f68, %f1;
	add.f32 	%f70, %f67, %f69;
	ld.global.f32 	%f71, [%rd10+20];
	div.rn.f32 	%f72, %f71, %f1;
	add.f32 	%f73, %f70, %f72;
	ld.global.f32 	%f74, [%rd10+24];
	div.rn.f32 	%f75, %f74, %f1;
	add.f32 	%f76, %f73, %f75;
	ld.global.f32 	%f77, [%rd10+28];
	div.rn.f32 	%f78, %f77, %f1;
	add.f32 	%f229, %f76, %f78;
	add.s32 	%r87, %r87, 16;
	add.s32 	%r86, %r86, 16;
	setp.eq.s32 	%p4, %r87, 0;
	@%p4 bra 	$L__BB0_5;
	bra.uni 	$L__BB0_4;
$L__BB0_5:
	setp.eq.s32 	%p5, %r3, 0;
	@%p5 bra 	$L__BB0_14;
	and.b32  	%r7, %r61, 7;
	setp.lt.u32 	%p6, %r3, 8;
	@%p6 bra 	$L__BB0_8;
	add.s32 	%r68, %r81, %r2;
	mul.wide.s32 	%rd11, %r68, 4;
	add.s64 	%rd12, %rd1, %rd11;
	ld.global.f32 	%f80, [%rd12];
	div.rn.f32 	%f81, %f80, %f1;
	add.f32 	%f82, %f229, %f81;
	ld.global.f32 	%f83, [%rd12+4];
	div.rn.f32 	%f84, %f83, %f1;
	add.f32 	%f85, %f82, %f84;
	ld.global.f32 	%f86, [%rd12+8];
	div.rn.f32 	%f87, %f86, %f1;
	add.f32 	%f88, %f85, %f87;
	ld.global.f32 	%f89, [%rd12+12];
	div.rn.f32 	%f90, %f89, %f1;
	add.f32 	%f91, %f88, %f90;
	ld.global.f32 	%f92, [%rd12+16];
	div.rn.f32 	%f93, %f92, %f1;
	add.f32 	%f94, %f91, %f93;
	ld.global.f32 	%f95, [%rd12+20];
	div.rn.f32 	%f96, %f95, %f1;
	add.f32 	%f97, %f94, %f96;
	ld.global.f32 	%f98, [%rd12+24];
	div.rn.f32 	%f99, %f98, %f1;
	add.f32 	%f100, %f97, %f99;
	ld.global.f32 	%f101, [%rd12+28];
	div.rn.f32 	%f102, %f101, %f1;
	add.f32 	%f229, %f100, %f102;
	add.s32 	%r81, %r81, 8;
$L__BB0_8:
	setp.eq.s32 	%p7, %r7, 0;
	@%p7 bra 	$L__BB0_14;
	and.b32  	%r10, %r61, 3;
	setp.lt.u32 	%p8, %r7, 4;
	@%p8 bra 	$L__BB0_11;
	add.s32 	%r69, %r81, %r2;
	mul.wide.s32 	%rd13, %r69, 4;
	add.s64 	%rd14, %rd1, %rd13;
	ld.global.f32 	%f104, [%rd14];
	div.rn.f32 	%f105, %f104, %f1;
	add.f32 	%f106, %f229, %f105;
	ld.global.f32 	%f107, [%rd14+4];
	div.rn.f32 	%f108, %f107, %f1;
	add.f32 	%f109, %f106, %f108;
	ld.global.f32 	%f110, [%rd14+8];
	div.rn.f32 	%f111, %f110, %f1;
	add.f32 	%f112, %f109, %f111;
	ld.global.f32 	%f113, [%rd14+12];
	div.rn.f32 	%f114, %f113, %f1;
	add.f32 	%f229, %f112, %f114;
	add.s32 	%r81, %r81, 4;
$L__BB0_11:
	setp.eq.s32 	%p9, %r10, 0;
	@%p9 bra 	$L__BB0_14;
	add.s32 	%r85, %r81, %r2;
	neg.s32 	%r84, %r10;
$L__BB0_13:
	.pragma "nounroll";
	mul.wide.s32 	%rd15, %r85, 4;
	add.s64 	%rd16, %rd1, %rd15;
	ld.global.f32 	%f115, [%rd16];
	div.rn.f32 	%f116, %f115, %f1;
	add.f32 	%f229, %f229, %f116;
	add.s32 	%r85, %r85, 1;
	add.s32 	%r84, %r84, 1;
	setp.ne.s32 	%p10, %r84, 0;
	@%p10 bra 	$L__BB0_13;
$L__BB0_14:
	setp.lt.s32 	%p11, %r61, 1;
	mov.f32 	%f238, 0f00000000;
	@%p11 bra 	$L__BB0_26;
	mul.lo.s32 	%r19, %r61, %r1;
	mul.lo.s32 	%r20, %r62, %r1;
	and.b32  	%r21, %r61, 7;
	setp.lt.u32 	%p12, %r61, 8;
	mov.f32 	%f238, 0f00000000;
	mov.b32 	%r91, 0;
	@%p12 bra 	$L__BB0_18;
	and.b32  	%r91, %r61, 2147483640;
	neg.s32 	%r90, %r91;
	add.s64 	%rd4, %rd1, 16;
	add.s64 	%rd5, %rd2, 16;
	mov.f32 	%f238, 0f00000000;
	mov.u32 	%r88, %r20;
	mov.u32 	%r89, %r19;
$L__BB0_17:
	.pragma "nounroll";
	mul.wide.s32 	%rd17, %r89, 4;
	add.s64 	%rd18, %rd4, %rd17;
	mul.wide.s32 	%rd19, %r88, 4;
	add.s64 	%rd20, %rd5, %rd19;
	ld.global.f32 	%f121, [%rd18+-16];
	sub.f32 	%f122, %f121, %f229;
	st.global.f32 	[%rd20+-16], %f122;
	fma.rn.f32 	%f123, %f122, %f122, %f238;
	ld.global.f32 	%f124, [%rd18+-12];
	sub.f32 	%f125, %f124, %f229;
	st.global.f32 	[%rd20+-12], %f125;
	fma.rn.f32 	%f126, %f125, %f125, %f123;
	ld.global.f32 	%f127, [%rd18+-8];
	sub.f32 	%f128, %f127, %f229;
	st.global.f32 	[%rd20+-8], %f128;
	fma.rn.f32 	%f129, %f128, %f128, %f126;
	ld.global.f32 	%f130, [%rd18+-4];
	sub.f32 	%f131, %f130, %f229;
	st.global.f32 	[%rd20+-4], %f131;
	fma.rn.f32 	%f132, %f131, %f131, %f129;
	ld.global.f32 	%f133, [%rd18];
	sub.f32 	%f134, %f133, %f229;
	st.global.f32 	[%rd20], %f134;
	fma.rn.f32 	%f135, %f134, %f134, %f132;
	ld.global.f32 	%f136, [%rd18+4];
	sub.f32 	%f137, %f136, %f229;
	st.global.f32 	[%rd20+4], %f137;
	fma.rn.f32 	%f138, %f137, %f137, %f135;
	ld.global.f32 	%f139, [%rd18+8];
	sub.f32 	%f140, %f139, %f229;
	st.global.f32 	[%rd20+8], %f140;
	fma.rn.f32 	%f141, %f140, %f140, %f138;
	ld.global.f32 	%f142, [%rd18+12];
	sub.f32 	%f143, %f142, %f229;
	st.global.f32 	[%rd20+12], %f143;
	fma.rn.f32 	%f238, %f143, %f143, %f141;
	add.s32 	%r90, %r90, 8;
	add.s32 	%r89, %r89, 8;
	add.s32 	%r88, %r88, 8;
	setp.ne.s32 	%p13, %r90, 0;
	@%p13 bra 	$L__BB0_17;
$L__BB0_18:
	setp.eq.s32 	%p14, %r21, 0;
	@%p14 bra 	$L__BB0_26;
	and.b32  	%r35, %r61, 3;
	setp.lt.u32 	%p15, %r21, 4;
	@%p15 bra 	$L__BB0_21;
	add.s32 	%r71, %r91, %r19;
	mul.wide.s32 	%rd21, %r71, 4;
	add.s64 	%rd22, %rd1, %rd21;
	ld.global.f32 	%f145, [%rd22];
	sub.f32 	%f146, %f145, %f229;
	add.s32 	%r72, %r91, %r20;
	mul.wide.s32 	%rd23, %r72, 4;
	add.s64 	%rd24, %rd2, %rd23;
	st.global.f32 	[%rd24], %f146;
	fma.rn.f32 	%f147, %f146, %f146, %f238;
	ld.global.f32 	%f148, [%rd22+4];
	sub.f32 	%f149, %f148, %f229;
	st.global.f32 	[%rd24+4], %f149;
	fma.rn.f32 	%f150, %f149, %f149, %f147;
	ld.global.f32 	%f151, [%rd22+8];
	sub.f32 	%f152, %f151, %f229;
	st.global.f32 	[%rd24+8], %f152;
	fma.rn.f32 	%f153, %f152, %f152, %f150;
	ld.global.f32 	%f154, [%rd22+12];
	sub.f32 	%f155, %f154, %f229;
	st.global.f32 	[%rd24+12], %f155;
	fma.rn.f32 	%f238, %f155, %f155, %f153;
	add.s32 	%r91, %r91, 4;
$L__BB0_21:
	setp.eq.s32 	%p16, %r35, 0;
	@%p16 bra 	$L__BB0_26;
	setp.eq.s32 	%p17, %r35, 1;
	@%p17 bra 	$L__BB0_24;
	add.s32 	%r73, %r91, %r19;
	mul.wide.s32 	%rd25, %r73, 4;
	add.s64 	%rd26, %rd1, %rd25;
	ld.global.f32 	%f157, [%rd26];
	sub.f32 	%f158, %f157, %f229;
	add.s32 	%r74, %r91, %r20;
	mul.wide.s32 	%rd27, %r74, 4;
	add.s64 	%rd28, %rd2, %rd27;
	st.global.f32 	[%rd28], %f158;
	fma.rn.f32 	%f159, %f158, %f158, %f238;
	ld.global.f32 	%f160, [%rd26+4];
	sub.f32 	%f161, %f160, %f229;
	st.global.f32 	[%rd28+4], %f161;
	fma.rn.f32 	%f238, %f161, %f161, %f159;
	add.s32 	%r91, %r91, 2;
$L__BB0_24:
	and.b32  	%r75, %r61, 1;
	setp.eq.b32 	%p18, %r75, 1;
	not.pred 	%p19, %p18;
	@%p19 bra 	$L__BB0_26;
	add.s32 	%r76, %r91, %r19;
	mul.wide.s32 	%rd29, %r76, 4;
	add.s64 	%rd30, %rd1, %rd29;
	ld.global.f32 	%f162, [%rd30];
	sub.f32 	%f163, %f162, %f229;
	add.s32 	%r77, %r91, %r20;
	mul.wide.s32 	%rd31, %r77, 4;
	add.s64 	%rd32, %rd2, %rd31;
	st.global.f32 	[%rd32], %f163;
	fma.rn.f32 	%f238, %f163, %f163, %f238;
$L__BB0_26:
	setp.lt.s32 	%p20, %r61, 1;
	sqrt.rn.f32 	%f27, %f238;
	@%p20 bra 	$L__BB0_39;
	mul.lo.s32 	%r40, %r62, %r1;
	and.b32  	%r41, %r61, 15;
	setp.lt.u32 	%p21, %r61, 16;
	mov.b32 	%r97, 0;
	@%p21 bra 	$L__BB0_30;
	and.b32  	%r97, %r61, 2147483632;
	neg.s32 	%r95, %r97;
	add.s64 	%rd6, %rd2, 32;
	mov.u32 	%r94, %r40;
$L__BB0_29:
	.pragma "nounroll";
	mul.wide.s32 	%rd33, %r94, 4;
	add.s64 	%rd34, %rd6, %rd33;
	ld.global.f32 	%f164, [%rd34+-32];
	div.rn.f32 	%f165, %f164, %f27;
	st.global.f32 	[%rd34+-32], %f165;
	ld.global.f32 	%f166, [%rd34+-28];
	div.rn.f32 	%f167, %f166, %f27;
	st.global.f32 	[%rd34+-28], %f167;
	ld.global.f32 	%f168, [%rd34+-24];
	div.rn.f32 	%f169, %f168, %f27;
	st.global.f32 	[%rd34+-24], %f169;
	ld.global.f32 	%f170, [%rd34+-20];
	div.rn.f32 	%f171, %f170, %f27;
	st.global.f32 	[%rd34+-20], %f171;
	ld.global.f32 	%f172, [%rd34+-16];
	div.rn.f32 	%f173, %f172, %f27;
	st.global.f32 	[%rd34+-16], %f173;
	ld.global.f32 	%f174, [%rd34+-12];
	div.rn.f32 	%f175, %f174, %f27;
	st.global.f32 	[%rd34+-12], %f175;
	ld.global.f32 	%f176, [%rd34+-8];
	div.rn.f32 	%f177, %f176, %f27;
	st.global.f32 	[%rd34+-8], %f177;
	ld.global.f32 	%f178, [%rd34+-4];
	div.rn.f32 	%f179, %f178, %f27;
	st.global.f32 	[%rd34+-4], %f179;
	ld.global.f32 	%f180, [%rd34];
	div.rn.f32 	%f181, %f180, %f27;
	st.global.f32 	[%rd34], %f181;
	ld.global.f32 	%f182, [%rd34+4];
	div.rn.f32 	%f183, %f182, %f27;
	st.global.f32 	[%rd34+4], %f183;
	ld.global.f32 	%f184, [%rd34+8];
	div.rn.f32 	%f185, %f184, %f27;
	st.global.f32 	[%rd34+8], %f185;
	ld.global.f32 	%f186, [%rd34+12];
	div.rn.f32 	%f187, %f186, %f27;
	st.global.f32 	[%rd34+12], %f187;
	ld.global.f32 	%f188, [%rd34+16];
	div.rn.f32 	%f189, %f188, %f27;
	st.global.f32 	[%rd34+16], %f189;
	ld.global.f32 	%f190, [%rd34+20];
	div.rn.f32 	%f191, %f190, %f27;
	st.global.f32 	[%rd34+20], %f191;
	ld.global.f32 	%f192, [%rd34+24];
	div.rn.f32 	%f193, %f192, %f27;
	st.global.f32 	[%rd34+24], %f193;
	ld.global.f32 	%f194, [%rd34+28];
	div.rn.f32 	%f195, %f194, %f27;
	st.global.f32 	[%rd34+28], %f195;
	add.s32 	%r95, %r95, 16;
	add.s32 	%r94, %r94, 16;
	setp.ne.s32 	%p22, %r95, 0;
	@%p22 bra 	$L__BB0_29;
$L__BB0_30:
	setp.eq.s32 	%p23, %r41, 0;
	@%p23 bra 	$L__BB0_39;
	and.b32  	%r49, %r61, 7;
	setp.lt.u32 	%p24, %r41, 8;
	@%p24 bra 	$L__BB0_33;
	add.s32 	%r79, %r97, %r40;
	mul.wide.s32 	%rd35, %r79, 4;
	add.s64 	%rd36, %rd2, %rd35;
	ld.global.f32 	%f196, [%rd36];
	div.rn.f32 	%f197, %f196, %f27;
	st.global.f32 	[%rd36], %f197;
	ld.global.f32 	%f198, [%rd36+4];
	div.rn.f32 	%f199, %f198, %f27;
	st.global.f32 	[%rd36+4], %f199;
	ld.global.f32 	%f200, [%rd36+8];
	div.rn.f32 	%f201, %f200, %f27;
	st.global.f32 	[%rd36+8], %f201;
	ld.global.f32 	%f202, [%rd36+12];
	div.rn.f32 	%f203, %f202, %f27;
	st.global.f32 	[%rd36+12], %f203;
	ld.global.f32 	%f204, [%rd36+16];
	div.rn.f32 	%f205, %f204, %f27;
	st.global.f32 	[%rd36+16], %f205;
	ld.global.f32 	%f206, [%rd36+20];
	div.rn.f32 	%f207, %f206, %f27;
	st.global.f32 	[%rd36+20], %f207;
	ld.global.f32 	%f208, [%rd36+24];
	div.rn.f32 	%f209, %f208, %f27;
	st.global.f32 	[%rd36+24], %f209;
	ld.global.f32 	%f210, [%rd36+28];
	div.rn.f32 	%f211, %f210, %f27;
	st.global.f32 	[%rd36+28], %f211;
	add.s32 	%r97, %r97, 8;
$L__BB0_33:
	setp.eq.s32 	%p25, %r49, 0;
	@%p25 bra 	$L__BB0_39;
	and.b32  	%r52, %r61, 3;
	setp.lt.u32 	%p26, %r49, 4;
	@%p26 bra 	$L__BB0_36;
	add.s32 	%r80, %r97, %r40;
	mul.wide.s32 	%rd37, %r80, 4;
	add.s64 	%rd38, %rd2, %rd37;
	ld.global.f32 	%f212, [%rd38];
	div.rn.f32 	%f213, %f212, %f27;
	st.global.f32 	[%rd38], %f213;
	ld.global.f32 	%f214, [%rd38+4];
	div.rn.f32 	%f215, %f214, %f27;
	st.global.f32 	[%rd38+4], %f215;
	ld.global.f32 	%f216, [%rd38+8];
	div.rn.f32 	%f217, %f216, %f27;
	st.global.f32 	[%rd38+8], %f217;
	ld.global.f32 	%f218, [%rd38+12];
	div.rn.f32 	%f219, %f218, %f27;
	st.global.f32 	[%rd38+12], %f219;
	add.s32 	%r97, %r97, 4;
$L__BB0_36:
	setp.eq.s32 	%p27, %r52, 0;
	@%p27 bra 	$L__BB0_39;
	add.s32 	%r100, %r97, %r40;
	neg.s32 	%r99, %r52;
$L__BB0_38:
	.pragma "nounroll";
	mul.wide.s32 	%rd39, %r100, 4;
	add.s64 	%rd40, %rd2, %rd39;
	ld.global.f32 	%f220, [%rd40];
	div.rn.f32 	%f221, %f220, %f27;
	st.global.f32 	[%rd40], %f221;
	add.s32 	%r100, %r100, 1;
	add.s32 	%r99, %r99, 1;
	setp.ne.s32 	%p28, %r99, 0;
	@%p28 bra 	$L__BB0_38;
$L__BB0_39:
	ret;

}
	// .globl	_Z16calculate_resultiiiPfS_
.visible .entry _Z16calculate_resultiiiPfS_(
	.param .u32 _Z16calculate_resultiiiPfS__param_0,
	.param .u32 _Z16calculate_resultiiiPfS__param_1,
	.param .u32 _Z16calculate_resultiiiPfS__param_2,
	.param .u64 .ptr .align 1 _Z16calculate_resultiiiPfS__param_3,
	.param .u64 .ptr .align 1 _Z16calculate_resultiiiPfS__param_4
)
{
	.reg .pred 	%p<14>;
	.reg .b32 	%r<60>;
	.reg .b32 	%f<115>;
	.reg .b64 	%rd<34>;

	ld.param.u32 	%r27, [_Z16calculate_resultiiiPfS__param_0];
	ld.param.u32 	%r28, [_Z16calculate_resultiiiPfS__param_1];
	ld.param.u32 	%r29, [_Z16calculate_resultiiiPfS__param_2];
	ld.param.u64 	%rd6, [_Z16calculate_resultiiiPfS__param_3];
	ld.param.u64 	%rd7, [_Z16calculate_resultiiiPfS__param_4];
	cvta.to.global.u64 	%rd1, %rd7;
	cvta.to.global.u64 	%rd2, %rd6;
	mov.u32 	%r30, %tid.x;
	mov.u32 	%r31, %ctaid.x;
	mov.u32 	%r32, %ntid.x;
	mad.lo.s32 	%r33, %r31, %r32, %r30;
	shl.b32 	%r52, %r33, 3;
	mov.u32 	%r34, %tid.y;
	mov.u32 	%r35, %ctaid.y;
	mov.u32 	%r36, %ntid.y;
	mad.lo.s32 	%r37, %r35, %r36, %r34;
	shl.b32 	%r2, %r37, 3;
	setp.lt.s32 	%p1, %r2, %r52;
	@%p1 bra 	$L__BB1_20;
	setp.lt.s32 	%p2, %r27, 1;
	@%p2 bra 	$L__BB1_19;
	and.b32  	%r3, %r27, 15;
	and.b32  	%r4, %r27, 7;
	and.b32  	%r5, %r27, 2147483632;
	and.b32  	%r6, %r27, 3;
	add.s32 	%r7, %r52, 7;
	add.s64 	%rd3, %rd1, 32;
$L__BB1_3:
	mul.lo.s32 	%r9, %r52, %r28;
	mul.lo.s32 	%r10, %r52, %r29;
	mov.u32 	%r53, %r2;
$L__BB1_4:
	mov.u32 	%r11, %r53;
	setp.lt.u32 	%p3, %r27, 16;
	mul.lo.s32 	%r12, %r11, %r28;
	mov.f32 	%f114, 0f00000000;
	mov.b32 	%r58, 0;
	@%p3 bra 	$L__BB1_7;
	and.b32  	%r41, %r27, 2147483632;
	neg.s32 	%r56, %r41;
	mov.f32 	%f114, 0f00000000;
	mov.u32 	%r54, %r9;
	mov.u32 	%r55, %r12;
$L__BB1_6:
	.pragma "nounroll";
	mul.wide.s32 	%rd18, %r55, 4;
	add.s64 	%rd19, %rd3, %rd18;
	mul.wide.s32 	%rd20, %r54, 4;
	add.s64 	%rd21, %rd3, %rd20;
	ld.global.f32 	%f18, [%rd19+-32];
	ld.global.f32 	%f19, [%rd21+-32];
	fma.rn.f32 	%f20, %f18, %f19, %f114;
	ld.global.f32 	%f21, [%rd19+-28];
	ld.global.f32 	%f22, [%rd21+-28];
	fma.rn.f32 	%f23, %f21, %f22, %f20;
	ld.global.f32 	%f24, [%rd19+-24];
	ld.global.f32 	%f25, [%rd21+-24];
	fma.rn.f32 	%f26, %f24, %f25, %f23;
	ld.global.f32 	%f27, [%rd19+-20];
	ld.global.f32 	%f28, [%rd21+-20];
	fma.rn.f32 	%f29, %f27, %f28, %f26;
	ld.global.f32 	%f30, [%rd19+-16];
	ld.global.f32 	%f31, [%rd21+-16];
	fma.rn.f32 	%f32, %f30, %f31, %f29;
	ld.global.f32 	%f33, [%rd19+-12];
	ld.global.f32 	%f34, [%rd21+-12];
	fma.rn.f32 	%f35, %f33, %f34, %f32;
	ld.global.f32 	%f36, [%rd19+-8];
	ld.global.f32 	%f37, [%rd21+-8];
	fma.rn.f32 	%f38, %f36, %f37, %f35;
	ld.global.f32 	%f39, [%rd19+-4];
	ld.global.f32 	%f40, [%rd21+-4];
	fma.rn.f32 	%f41, %f39, %f40, %f38;
	ld.global.f32 	%f42, [%rd19];
	ld.global.f32 	%f43, [%rd21];
	fma.rn.f32 	%f44, %f42, %f43, %f41;
	ld.global.f32 	%f45, [%rd19+4];
	ld.global.f32 	%f46, [%rd21+4];
	fma.rn.f32 	%f47, %f45, %f46, %f44;
	ld.global.f32 	%f48, [%rd19+8];
	ld.global.f32 	%f49, [%rd21+8];
	fma.rn.f32 	%f50, %f48, %f49, %f47;
	ld.global.f32 	%f51, [%rd19+12];
	ld.global.f32 	%f52, [%rd21+12];
	fma.rn.f32 	%f53, %f51, %f52, %f50;
	ld.global.f32 	%f54, [%rd19+16];
	ld.global.f32 	%f55, [%rd21+16];
	fma.rn.f32 	%f56, %f54, %f55, %f53;
	ld.global.f32 	%f57, [%rd19+20];
	ld.global.f32 	%f58, [%rd21+20];
	fma.rn.f32 	%f59, %f57, %f58, %f56;
	ld.global.f32 	%f60, [%rd19+24];
	ld.global.f32 	%f61, [%rd21+24];
	fma.rn.f32 	%f62, %f60, %f61, %f59;
	ld.global.f32 	%f63, [%rd19+28];
	ld.global.f32 	%f64, [%rd21+28];
	fma.rn.f32 	%f114, %f63, %f64, %f62;
	add.s32 	%r56, %r56, 16;
	add.s32 	%r55, %r55, 16;
	add.s32 	%r54, %r54, 16;
	setp.ne.s32 	%p4, %r56, 0;
	mov.u32 	%r58, %r5;
	@%p4 bra 	$L__BB1_6;
$L__BB1_7:
	setp.eq.s32 	%p5, %r3, 0;
	@%p5 bra 	$L__BB1_17;
	add.s32 	%r42, %r3, -1;
	setp.lt.u32 	%p6, %r42, 7;
	@%p6 bra 	$L__BB1_10;
	add.s32 	%r43, %r58, %r12;
	mul.wide.s32 	%rd22, %r43, 4;
	add.s64 	%rd23, %rd1, %rd22;
	ld.global.f32 	%f66, [%rd23];
	add.s32 	%r44, %r58, %r9;
	mul.wide.s32 	%rd24, %r44, 4;
	add.s64 	%rd25, %rd1, %rd24;
	ld.global.f32 	%f67, [%rd25];
	fma.rn.f32 	%f68, %f66, %f67, %f114;
	ld.global.f32 	%f69, [%rd23+4];
	ld.global.f32 	%f70, [%rd25+4];
	fma.rn.f32 	%f71, %f69, %f70, %f68;
	ld.global.f32 	%f72, [%rd23+8];
	ld.global.f32 	%f73, [%rd25+8];
	fma.rn.f32 	%f74, %f72, %f73, %f71;
	ld.global.f32 	%f75, [%rd23+12];
	ld.global.f32 	%f76, [%rd25+12];
	fma.rn.f32 	%f77, %f75, %f76, %f74;
	ld.global.f32 	%f78, [%rd23+16];
	ld.global.f32 	%f79, [%rd25+16];
	fma.rn.f32 	%f80, %f78, %f79, %f77;
	ld.global.f32 	%f81, [%rd23+20];
	ld.global.f32 	%f82, [%rd25+20];
	fma.rn.f32 	%f83, %f81, %f82, %f80;
	ld.global.f32 	%f84, [%rd23+24];
	ld.global.f32 	%f85, [%rd25+24];
	fma.rn.f32 	%f86, %f84, %f85, %f83;
	ld.global.f32 	%f87, [%rd23+28];
	ld.global.f32 	%f88, [%rd25+28];
	fma.rn.f32 	%f114, %f87, %f88, %f86;
	add.s32 	%r58, %r58, 8;
$L__BB1_10:
	setp.eq.s32 	%p7, %r4, 0;
	@%p7 bra 	$L__BB1_17;
	add.s32 	%r45, %r4, -1;
	setp.lt.u32 	%p8, %r45, 3;
	@%p8 bra 	$L__BB1_13;
	add.s32 	%r46, %r58, %r12;
	mul.wide.s32 	%rd26, %r46, 4;
	add.s64 	%rd27, %rd1, %rd26;
	ld.global.f32 	%f90, [%rd27];
	add.s32 	%r47, %r58, %r9;
	mul.wide.s32 	%rd28, %r47, 4;
	add.s64 	%rd29, %rd1, %rd28;
	ld.global.f32 	%f91, [%rd29];
	fma.rn.f32 	%f92, %f90, %f91, %f114;
	ld.global.f32 	%f93, [%rd27+4];
	ld.global.f32 	%f94, [%rd29+4];
	fma.rn.f32 	%f95, %f93, %f94, %f92;
	ld.global.f32 	%f96, [%rd27+8];
	ld.global.f32 	%f97, [%rd29+8];
	fma.rn.f32 	%f98, %f96, %f97, %f95;
	ld.global.f32 	%f99, [%rd27+12];
	ld.global.f32 	%f100, [%rd29+12];
	fma.rn.f32 	%f114, %f99, %f100, %f98;
	add.s32 	%r58, %r58, 4;
$L__BB1_13:
	setp.eq.s32 	%p9, %r6, 0;
	@%p9 bra 	$L__BB1_17;
	setp.eq.s32 	%p10, %r6, 1;
	add.s32 	%r48, %r58, %r12;
	mul.wide.s32 	%rd30, %r48, 4;
	add.s64 	%rd4, %rd1, %rd30;
	ld.global.f32 	%f101, [%rd4];
	add.s32 	%r49, %r58, %r9;
	mul.wide.s32 	%rd31, %r49, 4;
	add.s64 	%rd5, %rd1, %rd31;
	ld.global.f32 	%f102, [%rd5];
	fma.rn.f32 	%f114, %f101, %f102, %f114;
	@%p10 bra 	$L__BB1_17;
	setp.eq.s32 	%p11, %r6, 2;
	ld.global.f32 	%f103, [%rd4+4];
	ld.global.f32 	%f104, [%rd5+4];
	fma.rn.f32 	%f114, %f103, %f104, %f114;
	@%p11 bra 	$L__BB1_17;
	ld.global.f32 	%f105, [%rd4+8];
	ld.global.f32 	%f106, [%rd5+8];
	fma.rn.f32 	%f114, %f105, %f106, %f114;
$L__BB1_17:
	add.s32 	%r50, %r11, %r10;
	mul.wide.s32 	%rd32, %r50, 4;
	add.s64 	%rd33, %rd2, %rd32;
	st.global.f32 	[%rd33], %f114;
	add.s32 	%r53, %r11, 1;
	add.s32 	%r51, %r2, 7;
	setp.ne.s32 	%p12, %r11, %r51;
	@%p12 bra 	$L__BB1_4;
	add.s32 	%r26, %r52, 1;
	setp.eq.s32 	%p13, %r52, %r7;
	mov.u32 	%r52, %r26;
	@%p13 bra 	$L__BB1_20;
	bra.uni 	$L__BB1_3;
$L__BB1_19:
	mad.lo.s32 	%r38, %r52, %r29, %r2;
	mul.wide.s32 	%rd8, %r38, 4;
	add.s64 	%rd9, %rd2, %rd8;
	mov.b32 	%r39, 0;
	st.global.u32 	[%rd9], %r39;
	st.global.u32 	[%rd9+4], %r39;
	st.global.u32 	[%rd9+8], %r39;
	st.global.u32 	[%rd9+12], %r39;
	st.global.u32 	[%rd9+16], %r39;
	st.global.u32 	[%rd9+20], %r39;
	st.global.u32 	[%rd9+24], %r39;
	st.global.u32 	[%rd9+28], %r39;
	mul.wide.s32 	%rd10, %r29, 4;
	add.s64 	%rd11, %rd9, %rd10;
	st.global.u32 	[%rd11], %r39;
	st.global.u32 	[%rd11+4], %r39;
	st.global.u32 	[%rd11+8], %r39;
	st.global.u32 	[%rd11+12], %r39;
	st.global.u32 	[%rd11+16], %r39;
	st.global.u32 	[%rd11+20], %r39;
	st.global.u32 	[%rd11+24], %r39;
	st.global.u32 	[%rd11+28], %r39;
	add.s64 	%rd12, %rd11, %rd10;
	st.global.u32 	[%rd12], %r39;
	st.global.u32 	[%rd12+4], %r39;
	st.global.u32 	[%rd12+8], %r39;
	st.global.u32 	[%rd12+12], %r39;
	st.global.u32 	[%rd12+16], %r39;
	st.global.u32 	[%rd12+20], %r39;
	st.global.u32 	[%rd12+24], %r39;
	st.global.u32 	[%rd12+28], %r39;
	add.s64 	%rd13, %rd12, %rd10;
	st.global.u32 	[%rd13], %r39;
	st.global.u32 	[%rd13+4], %r39;
	st.global.u32 	[%rd13+8], %r39;
	st.global.u32 	[%rd13+12], %r39;
	st.global.u32 	[%rd13+16], %r39;
	st.global.u32 	[%rd13+20], %r39;
	st.global.u32 	[%rd13+24], %r39;
	st.global.u32 	[%rd13+28], %r39;
	add.s64 	%rd14, %rd13, %rd10;
	st.global.u32 	[%rd14], %r39;
	st.global.u32 	[%rd14+4], %r39;
	st.global.u32 	[%rd14+8], %r39;
	st.global.u32 	[%rd14+12], %r39;
	st.global.u32 	[%rd14+16], %r39;
	st.global.u32 	[%rd14+20], %r39;
	st.global.u32 	[%rd14+24], %r39;
	st.global.u32 	[%rd14+28], %r39;
	add.s64 	%rd15, %rd14, %rd10;
	st.global.u32 	[%rd15], %r39;
	st.global.u32 	[%rd15+4], %r39;
	st.global.u32 	[%rd15+8], %r39;
	st.global.u32 	[%rd15+12], %r39;
	st.global.u32 	[%rd15+16], %r39;
	st.global.u32 	[%rd15+20], %r39;
	st.global.u32 	[%rd15+24], %r39;
	st.global.u32 	[%rd15+28], %r39;
	add.s64 	%rd16, %rd15, %rd10;
	st.global.u32 	[%rd16], %r39;
	st.global.u32 	[%rd16+4], %r39;
	st.global.u32 	[%rd16+8], %r39;
	st.global.u32 	[%rd16+12], %r39;
	st.global.u32 	[%rd16+16], %r39;
	st.global.u32 	[%rd16+20], %r39;
	st.global.u32 	[%rd16+24], %r39;
	st.global.u32 	[%rd16+28], %r39;
	add.s64 	%rd17, %rd16, %rd10;
	st.global.u32 	[%rd17], %r39;
	st.global.u32 	[%rd17+4], %r39;
	st.global.u32 	[%rd17+8], %r39;
	st.global.u32 	[%rd17+12], %r39;
	st.global.u32 	[%rd17+16], %r39;
	st.global.u32 	[%rd17+20], %r39;
	st.global.u32 	[%rd17+24], %r39;
	st.global.u32 	[%rd17+28], %r39;
$L__BB1_20:
	ret;

}


// ===== COMPILED SASS (sm_100) =====

	.target	sm_100

	.elftype	@"ET_EXEC"


//--------------------- .note.nv.tkinfo           --------------------------
	.section	.note.nv.tkinfo,"",@"SHT_NOTE"
	.sectionflags	@"SHF_NOTE_NV_TKINFO"
	.tkinfo
        /*0018*/ 	.word	0x00000002
        /*0030*/ 	.string	""
        /*0030*/ 	.string	"ptxas"
        /*0030*/ 	.string	"Cuda compilation tools, release 13.0, V13.0.88"
        /*0030*/ 	.string	"Build cuda_13.0.r13.0/compiler.36424714_0"
        /*0030*/ 	.string	"-arch sm_100 -m 64 "



//--------------------- .note.nv.cuinfo           --------------------------
	.section	.note.nv.cuinfo,"",@"SHT_NOTE"
	.sectionflags	@"SHF_NOTE_NV_CUINFO"
        /*0018*/ 	.short	0x0002
        /*001a*/ 	.short	0x0064
        /*001c*/ 	.short	0x0082
	.zero		2


//--------------------- .nv.info                  --------------------------
	.section	.nv.info,"",@"SHT_CUDA_INFO"
	.align	4


	//----- nvinfo : EIATTR_REGCOUNT
	.align		4
        /*0000*/ 	.byte	0x04, 0x2f
        /*0002*/ 	.short	(.L_1 - .L_0)
	.align		4
.L_0:
        /*0004*/ 	.word	index@(_Z14normalize_rowsiiiPfS_)
        /*0008*/ 	.word	0x0000001e


	//----- nvinfo : EIATTR_FRAME_SIZE
	.align		4
.L_1:
        /*000c*/ 	.byte	0x04, 0x11
        /*000e*/ 	.short	(.L_3 - .L_2)
	.align		4
.L_2:
        /*0010*/ 	.word	index@($__internal_1_$__cuda_sm3x_div_rn_noftz_f32_slowpath)
        /*0014*/ 	.word	0x00000000


	//----- nvinfo : EIATTR_FRAME_SIZE
	.align		4
.L_3:
        /*0018*/ 	.byte	0x04, 0x11
        /*001a*/ 	.short	(.L_5 - .L_4)
	.align		4
.L_4:
        /*001c*/ 	.word	index@($__internal_0_$__cuda_sm20_sqrt_rn_f32_slowpath)
        /*0020*/ 	.word	0x00000000


	//----- nvinfo : EIATTR_FRAME_SIZE
	.align		4
.L_5:
        /*0024*/ 	.byte	0x04, 0x11
        /*0026*/ 	.short	(.L_7 - .L_6)
	.align		4
.L_6:
        /*0028*/ 	.word	index@(_Z14normalize_rowsiiiPfS_)
        /*002c*/ 	.word	0x00000000


	//----- nvinfo : EIATTR_REGCOUNT
	.align		4
.L_7:
        /*0030*/ 	.byte	0x04, 0x2f
        /*0032*/ 	.short	(.L_9 - .L_8)
	.align		4
.L_8:
        /*0034*/ 	.word	index@(_Z16calculate_resultiiiPfS_)
        /*0038*/ 	.word	0x00000020


	//----- nvinfo : EIATTR_FRAME_SIZE
	.align		4
.L_9:
        /*003c*/ 	.byte	0x04, 0x11
        /*003e*/ 	.short	(.L_11 - .L_10)
	.align		4
.L_10:
        /*0040*/ 	.word	index@(_Z16calculate_resultiiiPfS_)
        /*0044*/ 	.word	0x00000000


	//----- nvinfo : EIATTR_MIN_STACK_SIZE
	.align		4
.L_11:
        /*0048*/ 	.byte	0x04, 0x12
        /*004a*/ 	.short	(.L_13 - .L_12)
	.align		4
.L_12:
        /*004c*/ 	.word	index@(_Z16calculate_resultiiiPfS_)
        /*0050*/ 	.word	0x00000000


	//----- nvinfo : EIATTR_MIN_STACK_SIZE
	.align		4
.L_13:
        /*0054*/ 	.byte	0x04, 0x12
        /*0056*/ 	.short	(.L_15 - .L_14)
	.align		4
.L_14:
        /*0058*/ 	.word	index@(_Z14normalize_rowsiiiPfS_)
        /*005c*/ 	.word	0x00000000
.L_15:


//--------------------- .nv.compat                --------------------------
	.section	.nv.compat,"",@"SHT_CUDA_COMPAT_INFO"
	.align	4
        /*0000*/ 	.byte	0x02, 0x09, 0x00, 0x00, 0x02, 0x02, 0x01, 0x00, 0x02, 0x05, 0x05, 0x00, 0x03, 0x07, 0x01, 0x01
        /*0010*/ 	.byte	0x02, 0x03, 0x00, 0x00, 0x02, 0x06, 0x01, 0x00, 0x04, 0x0b, 0x08, 0x00, 0x01, 0x00, 0x00, 0x00
        /*0020*/ 	.byte	0x00, 0x00, 0x00, 0x00


//--------------------- .nv.info._Z16calculate_resultiiiPfS_ --------------------------
	.section	.nv.info._Z16calculate_resultiiiPfS_,"",@"SHT_CUDA_INFO"
	.sectionflags	@""
	.align	4


	//----- nvinfo : EIATTR_CUDA_API_VERSION
	.align		4
        /*0000*/ 	.byte	0x04, 0x37
        /*0002*/ 	.short	(.L_17 - .L_16)
.L_16:
        /*0004*/ 	.word	0x00000082


	//----- nvinfo : EIATTR_KPARAM_INFO
	.align		4
.L_17:
        /*0008*/ 	.byte	0x04, 0x17
        /*000a*/ 	.short	(.L_19 - .L_18)
.L_18:
        /*000c*/ 	.word	0x00000000
        /*0010*/ 	.short	0x0004
        /*0012*/ 	.short	0x0018
        /*0014*/ 	.byte	0x00, 0xf5, 0x21, 0x00


	//----- nvinfo : EIATTR_KPARAM_INFO
	.align		4
.L_19:
        /*0018*/ 	.byte	0x04, 0x17
        /*001a*/ 	.short	(.L_21 - .L_20)
.L_20:
        /*001c*/ 	.word	0x00000000
        /*0020*/ 	.short	0x0003
        /*0022*/ 	.short	0x0010
        /*0024*/ 	.byte	0x00, 0xf5, 0x21, 0x00


	//----- nvinfo : EIATTR_KPARAM_INFO
	.align		4
.L_21:
        /*0028*/ 	.byte	0x04, 0x17
        /*002a*/ 	.short	(.L_23 - .L_22)
.L_22:
        /*002c*/ 	.word	0x00000000
        /*0030*/ 	.short	0x0002
        /*0032*/ 	.short	0x0008
        /*0034*/ 	.byte	0x00, 0xf0, 0x11, 0x00


	//----- nvinfo : EIATTR_KPARAM_INFO
	.align		4
.L_23:
        /*0038*/ 	.byte	0x04, 0x17
        /*003a*/ 	.short	(.L_25 - .L_24)
.L_24:
        /*003c*/ 	.word	0x00000000
        /*0040*/ 	.short	0x0001
        /*0042*/ 	.short	0x0004
        /*0044*/ 	.byte	0x00, 0xf0, 0x11, 0x00


	//----- nvinfo : EIATTR_KPARAM_INFO
	.align		4
.L_25:
        /*0048*/ 	.byte	0x04, 0x17
        /*004a*/ 	.short	(.L_27 - .L_26)
.L_26:
        /*004c*/ 	.word	0x00000000
        /*0050*/ 	.short	0x0000
        /*0052*/ 	.short	0x0000
        /*0054*/ 	.byte	0x00, 0xf0, 0x11, 0x00


	//----- nvinfo : EIATTR_SPARSE_MMA_MASK
	.align		4
.L_27:
        /*0058*/ 	.byte	0x03, 0x50
        /*005a*/ 	.short	0x0000


	//----- nvinfo : EIATTR_MAXREG_COUNT
	.align		4
        /*005c*/ 	.byte	0x03, 0x1b
        /*005e*/ 	.short	0x00ff


	//----- nvinfo : EIATTR_MERCURY_ISA_VERSION
	.align		4
        /*0060*/ 	.byte	0x03, 0x5f
        /*0062*/ 	.short	0x0101


	//----- nvinfo : EIATTR_VRC_CTA_INIT_COUNT
	.align		4
        /*0064*/ 	.byte	0x02, 0x4a
	.zero		1
	.zero		1


	//----- nvinfo : EIATTR_EXIT_INSTR_OFFSETS
	.align		4
        /*0068*/ 	.byte	0x04, 0x1c
        /*006a*/ 	.short	(.L_29 - .L_28)


	//   ....[0]....
.L_28:
        /*006c*/ 	.word	0x000000c0


	//   ....[1]....
        /*0070*/ 	.word	0x00000b80


	//   ....[2]....
        /*0074*/ 	.word	0x00001060


	//----- nvinfo : EIATTR_CRS_STACK_SIZE
	.align		4
.L_29:
        /*0078*/ 	.byte	0x04, 0x1e
        /*007a*/ 	.short	(.L_31 - .L_30)
.L_30:
        /*007c*/ 	.word	0x00000000


	//----- nvinfo : EIATTR_CBANK_PARAM_SIZE
	.align		4
.L_31:
        /*0080*/ 	.byte	0x03, 0x19
        /*0082*/ 	.short	0x0020


	//----- nvinfo : EIATTR_PARAM_CBANK
	.align		4
        /*0084*/ 	.byte	0x04, 0x0a
        /*0086*/ 	.short	(.L_33 - .L_32)
	.align		4
.L_32:
        /*0088*/ 	.word	index@(.nv.constant0._Z16calculate_resultiiiPfS_)
        /*008c*/ 	.short	0x0380
        /*008e*/ 	.short	0x0020


	//----- nvinfo : EIATTR_SW_WAR
	.align		4
.L_33:
        /*0090*/ 	.byte	0x04, 0x36
        /*0092*/ 	.short	(.L_35 - .L_34)
.L_34:
        /*0094*/ 	.word	0x00000008
.L_35:


//--------------------- .nv.info._Z14normalize_rowsiiiPfS_ --------------------------
	.section	.nv.info._Z14normalize_rowsiiiPfS_,"",@"SHT_CUDA_INFO"
	.sectionflags	@""
	.align	4


	//----- nvinfo : EIATTR_CUDA_API_VERSION
	.align		4
        /*0000*/ 	.byte	0x04, 0x37
        /*0002*/ 	.short	(.L_37 - .L_36)
.L_36:
        /*0004*/ 	.word	0x00000082


	//----- nvinfo : EIATTR_KPARAM_INFO
	.align		4
.L_37:
        /*0008*/ 	.byte	0x04, 0x17
        /*000a*/ 	.short	(.L_39 - .L_38)
.L_38:
        /*000c*/ 	.word	0x00000000
        /*0010*/ 	.short	0x0004
        /*0012*/ 	.short	0x0018
        /*0014*/ 	.byte	0x00, 0xf5, 0x21, 0x00


	//----- nvinfo : EIATTR_KPARAM_INFO
	.align		4
.L_39:
        /*0018*/ 	.byte	0x04, 0x17
        /*001a*/ 	.short	(.L_41 - .L_40)
.L_40:
        /*001c*/ 	.word	0x00000000
        /*0020*/ 	.short	0x0003
        /*0022*/ 	.short	0x0010
        /*0024*/ 	.byte	0x00, 0xf5, 0x21, 0x00


	//----- nvinfo : EIATTR_KPARAM_INFO
	.align		4
.L_41:
        /*0028*/ 	.byte	0x04, 0x17
        /*002a*/ 	.short	(.L_43 - .L_42)
.L_42:
        /*002c*/ 	.word	0x00000000
        /*0030*/ 	.short	0x0002
        /*0032*/ 	.short	0x0008
        /*0034*/ 	.byte	0x00, 0xf0, 0x11, 0x00


	//----- nvinfo : EIATTR_KPARAM_INFO
	.align		4
.L_43:
        /*0038*/ 	.byte	0x04, 0x17
        /*003a*/ 	.short	(.L_45 - .L_44)
.L_44:
        /*003c*/ 	.word	0x00000000
        /*0040*/ 	.short	0x0001
        /*0042*/ 	.short	0x0004
        /*0044*/ 	.byte	0x00, 0xf0, 0x11, 0x00


	//----- nvinfo : EIATTR_KPARAM_INFO
	.align		4
.L_45:
        /*0048*/ 	.byte	0x04, 0x17
        /*004a*/ 	.short	(.L_47 - .L_46)
.L_46:
        /*004c*/ 	.word	0x00000000
        /*0050*/ 	.short	0x0000
        /*0052*/ 	.short	0x0000
        /*0054*/ 	.byte	0x00, 0xf0, 0x11, 0x00


	//----- nvinfo : EIATTR_SPARSE_MMA_MASK
	.align		4
.L_47:
        /*0058*/ 	.byte	0x03, 0x50
        /*005a*/ 	.short	0x0000


	//----- nvinfo : EIATTR_MAXREG_COUNT
	.align		4
        /*005c*/ 	.byte	0x03, 0x1b
        /*005e*/ 	.short	0x00ff


	//----- nvinfo : EIATTR_MERCURY_ISA_VERSION
	.align		4
        /*0060*/ 	.byte	0x03, 0x5f
        /*0062*/ 	.short	0x0101


	//----- nvinfo : EIATTR_VRC_CTA_INIT_COUNT
	.align		4
        /*0064*/ 	.byte	0x02, 0x4a
	.zero		1
	.zero		1


	//----- nvinfo : EIATTR_EXIT_INSTR_OFFSETS
	.align		4
        /*0068*/ 	.byte	0x04, 0x1c
        /*006a*/ 	.short	(.L_49 - .L_48)


	//   ....[0]....
.L_48:
        /*006c*/ 	.word	0x00000060


	//   ....[1]....
        /*0070*/ 	.word	0x00002930


	//   ....[2]....
        /*0074*/ 	.word	0x00003a70


	//   ....[3]....
        /*0078*/ 	.word	0x00004300


	//   ....[4]....
        /*007c*/ 	.word	0x00004790


	//   ....[5]....
        /*0080*/ 	.word	0x00004910


	//----- nvinfo : EIATTR_CRS_STACK_SIZE
	.align		4
.L_49:
        /*0084*/ 	.byte	0x04, 0x1e
        /*0086*/ 	.short	(.L_51 - .L_50)
.L_50:
        /*0088*/ 	.word	0x00000000


	//----- nvinfo : EIATTR_CBANK_PARAM_SIZE
	.align		4
.L_51:
        /*008c*/ 	.byte	0x03, 0x19
        /*008e*/ 	.short	0x0020


	//----- nvinfo : EIATTR_PARAM_CBANK
	.align		4
        /*0090*/ 	.byte	0x04, 0x0a
        /*0092*/ 	.short	(.L_53 - .L_52)
	.align		4
.L_52:
        /*0094*/ 	.word	index@(.nv.constant0._Z14normalize_rowsiiiPfS_)
        /*0098*/ 	.short	0x0380
        /*009a*/ 	.short	0x0020


	//----- nvinfo : EIATTR_SW_WAR
	.align		4
.L_53:
        /*009c*/ 	.byte	0x04, 0x36
        /*009e*/ 	.short	(.L_55 - .L_54)
.L_54:
        /*00a0*/ 	.word	0x00000008
.L_55:


//--------------------- .nv.callgraph             --------------------------
	.section	.nv.callgraph,"",@"SHT_CUDA_CALLGRAPH"
	.align	4
	.sectionentsize	8
	.align		4
        /*0000*/ 	.word	0x00000000
	.align		4
        /*0004*/ 	.word	0xffffffff
	.align		4
        /*0008*/ 	.word	0x00000000
	.align		4
        /*000c*/ 	.word	0xfffffffe
	.align		4
        /*0010*/ 	.word	0x00000000
	.align		4
        /*0014*/ 	.word	0xfffffffd
	.align		4
        /*0018*/ 	.word	0x00000000
	.align		4
        /*001c*/ 	.word	0xfffffffc


//--------------------- .text._Z16calculate_resultiiiPfS_ --------------------------
	.section	.text._Z16calculate_resultiiiPfS_,"ax",@progbits
	.align	128
        .global         _Z16calculate_resultiiiPfS_
        .type           _Z16calculate_resultiiiPfS_,@function
        .size           _Z16calculate_resultiiiPfS_,(.L_x_159 - _Z16calculate_resultiiiPfS_)
        .other          _Z16calculate_resultiiiPfS_,@"STO_CUDA_ENTRY STV_DEFAULT"
_Z16calculate_resultiiiPfS_:
.text._Z16calculate_resultiiiPfS_:
[----:B------:R-:W-:Y:S01]  /*0000*/  LDC R1, c[0x0][0x37c] ;  /* 0x0000df00ff017b82 */ /* 0x000fe20000000800 */
[----:B------:R-:W0:Y:S07]  /*0010*/  S2R R0, SR_TID.X ;  /* 0x0000000000007919 */ /* 0x000e2e0000002100 */
[----:B------:R-:W0:Y:S01]  /*0020*/  S2UR UR4, SR_CTAID.X ;  /* 0x00000000000479c3 */ /* 0x000e220000002500 */
[----:B------:R-:W1:Y:S07]  /*0030*/  S2R R2, SR_TID.Y ;  /* 0x0000000000027919 */ /* 0x000e6e0000002200 */
[----:B------:R-:W0:Y:S08]  /*0040*/  LDC R3, c[0x0][0x360] ;  /* 0x0000d800ff037b82 */ /* 0x000e300000000800 */
[----:B------:R-:W1:Y:S08]  /*0050*/  S2UR UR5, SR_CTAID.Y ;  /* 0x00000000000579c3 */ /* 0x000e700000002600 */
[----:B------:R-:W1:Y:S01]  /*0060*/  LDC R5, c[0x0][0x364] ;  /* 0x0000d900ff057b82 */ /* 0x000e620000000800 */
[----:B0-----:R-:W-:-:S05]  /*0070*/  IMAD R0, R3, UR4, R0 ;  /* 0x0000000403007c24 */ /* 0x001fca000f8e0200 */
[----:B------:R-:W-:Y:S01]  /*0080*/  SHF.L.U32 R9, R0, 0x3, RZ ;  /* 0x0000000300097819 */ /* 0x000fe200000006ff */
[----:B-1----:R-:W-:-:S05]  /*0090*/  IMAD R2, R5, UR5, R2 ;  /* 0x0000000505027c24 */ /* 0x002fca000f8e0202 */
[----:B------:R-:W-:-:S04]  /*00a0*/  SHF.L.U32 R0, R2, 0x3, RZ ;  /* 0x0000000302007819 */ /* 0x000fc800000006ff */
[----:B------:R-:W-:-:S13]  /*00b0*/  ISETP.GE.AND P0, PT, R0, R9, PT ;  /* 0x000000090000720c */ /* 0x000fda0003f06270 */
[----:B------:R-:W-:Y:S05]  /*00c0*/  @!P0 EXIT ;  /* 0x000000000000894d */ /* 0x000fea0003800000 */
[----:B------:R-:W0:Y:S01]  /*00d0*/  LDC R8, c[0x0][0x380] ;  /* 0x0000e000ff087b82 */ /* 0x000e220000000800 */
[----:B------:R-:W1:Y:S01]  /*00e0*/  LDCU.64 UR6, c[0x0][0x358] ;  /* 0x00006b00ff0677ac */ /* 0x000e620008000a00 */
[----:B0-----:R-:W-:-:S13]  /*00f0*/  ISETP.GE.AND P0, PT, R8, 0x1, PT ;  /* 0x000000010800780c */ /* 0x001fda0003f06270 */
[----:B-1----:R-:W-:Y:S05]  /*0100*/  @!P0 BRA `(.L_x_0) ;  /* 0x0000000800a88947 */ /* 0x002fea0003800000 */
[----:B------:R-:W0:Y:S01]  /*0110*/  LDCU.64 UR4, c[0x0][0x398] ;  /* 0x00007300ff0477ac */ /* 0x000e220008000a00 */
[C---:B------:R-:W-:Y:S02]  /*0120*/  LOP3.LUT R21, R8.reuse, 0xf, RZ, 0xc0, !PT ;  /* 0x0000000f08157812 */ /* 0x040fe400078ec0ff */
[C---:B------:R-:W-:Y:S02]  /*0130*/  LOP3.LUT R22, R8.reuse, 0x7, RZ, 0xc0, !PT ;  /* 0x0000000708167812 */ /* 0x040fe400078ec0ff */
[----:B------:R-:W-:Y:S02]  /*0140*/  LOP3.LUT R8, R8, 0x3, RZ, 0xc0, !PT ;  /* 0x0000000308087812 */ /* 0x000fe400078ec0ff */
[----:B------:R-:W-:Y:S01]  /*0150*/  IADD3 R10, PT, PT, R9, 0x7, RZ ;  /* 0x00000007090a7810 */ /* 0x000fe20007ffe0ff */
[----:B0-----:R-:W-:-:S04]  /*0160*/  UIADD3 UR4, UP0, UPT, UR4, 0x20, URZ ;  /* 0x0000002004047890 */ /* 0x001fc8000ff1e0ff */
[----:B------:R-:W-:Y:S02]  /*0170*/  UIADD3.X UR5, UPT, UPT, URZ, UR5, URZ, UP0, !UPT ;  /* 0x00000005ff057290 */ /* 0x000fe400087fe4ff */
[----:B------:R-:W-:-:S04]  /*0180*/  MOV R2, UR4 ;  /* 0x0000000400027c02 */ /* 0x000fc80008000f00 */
[----:B------:R-:W-:-:S07]  /*0190*/  MOV R3, UR5 ;  /* 0x0000000500037c02 */ /* 0x000fce0008000f00 */
.L_x_8:
[----:B------:R-:W0:Y:S01]  /*01a0*/  LDCU UR4, c[0x0][0x384] ;  /* 0x00007080ff0477ac */ /* 0x000e220008000800 */
[----:B------:R-:W-:Y:S01]  /*01b0*/  BSSY.RECONVERGENT B0, `(.L_x_1) ;  /* 0x000009b000007945 */ /* 0x000fe20003800200 */
[----:B------:R-:W-:Y:S01]  /*01c0*/  MOV R12, R0 ;  /* 0x00000000000c7202 */ /* 0x000fe20000000f00 */
[----:B0-----:R-:W-:-:S07]  /*01d0*/  IMAD R11, R9, UR4, RZ ;  /* 0x00000004090b7c24 */ /* 0x001fce000f8e02ff */
.L_x_7:
[----:B------:R-:W0:Y:S01]  /*01e0*/  LDC.64 R4, c[0x0][0x380] ;  /* 0x0000e000ff047b82 */ /* 0x000e220000000a00 */
[----:B------:R-:W-:Y:S01]  /*01f0*/  HFMA2 R18, -RZ, RZ, 0, 0 ;  /* 0x00000000ff127431 */ /* 0x000fe200000001ff */
[----:B------:R-:W-:Y:S02]  /*0200*/  MOV R14, RZ ;  /* 0x000000ff000e7202 */ /* 0x000fe40000000f00 */
[----:B0-----:R-:W-:Y:S01]  /*0210*/  ISETP.GE.U32.AND P0, PT, R4, 0x10, PT ;  /* 0x000000100400780c */ /* 0x001fe20003f06070 */
[----:B------:R-:W-:-:S12]  /*0220*/  IMAD R13, R12, R5, RZ ;  /* 0x000000050c0d7224 */ /* 0x000fd800078e02ff */
[----:B------:R-:W-:Y:S05]  /*0230*/  @!P0 BRA `(.L_x_2) ;  /* 0x0000000000f08947 */ /* 0x000fea0003800000 */
[----:B------:R-:W-:Y:S02]  /*0240*/  LOP3.LUT R14, R4, 0x7ffffff0, RZ, 0xc0, !PT ;  /* 0x7ffffff0040e7812 */ /* 0x000fe400078ec0ff */
[----:B------:R-:W-:Y:S02]  /*0250*/  MOV R18, RZ ;  /* 0x000000ff00127202 */ /* 0x000fe40000000f00 */
[----:B------:R-:W-:Y:S02]  /*0260*/  MOV R15, R11 ;  /* 0x0000000b000f7202 */ /* 0x000fe40000000f00 */
[----:B------:R-:W-:Y:S02]  /*0270*/  MOV R17, R13 ;  /* 0x0000000d00117202 */ /* 0x000fe40000000f00 */
[----:B------:R-:W-:-:S07]  /*0280*/  IADD3 R16, PT, PT, -R14, RZ, RZ ;  /* 0x000000ff0e107210 */ /* 0x000fce0007ffe1ff */
.L_x_3:
[----:B------:R-:W-:-:S04]  /*0290*/  IMAD.WIDE R4, R17, 0x4, R2 ;  /* 0x0000000411047825 */ /* 0x000fc800078e0202 */
[----:B------:R-:W-:Y:S01]  /*02a0*/  IMAD.WIDE R6, R15, 0x4, R2 ;  /* 0x000000040f067825 */ /* 0x000fe200078e0202 */
[----:B------:R-:W2:Y:S04]  /*02b0*/  LDG.E R23, desc[UR6][R4.64+-0x20] ;  /* 0xffffe00604177981 */ /* 0x000ea8000c1e1900 */
[----:B------:R-:W2:Y:S04]  /*02c0*/  LDG.E R24, desc[UR6][R6.64+-0x20] ;  /* 0xffffe00606187981 */ /* 0x000ea8000c1e1900 */
[----:B------:R-:W3:Y:S04]  /*02d0*/  LDG.E R26, desc[UR6][R4.64+-0x1c] ;  /* 0xffffe406041a7981 */ /* 0x000ee8000c1e1900 */
[----:B------:R-:W3:Y:S04]  /*02e0*/  LDG.E R25, desc[UR6][R6.64+-0x1c] ;  /* 0xffffe40606197981 */ /* 0x000ee8000c1e1900 */
[----:B------:R-:W4:Y:S04]  /*02f0*/  LDG.E R19, desc[UR6][R4.64+-0x18] ;  /* 0xffffe80604137981 */ /* 0x000f28000c1e1900 */
[----:B------:R-:W4:Y:S04]  /*0300*/  LDG.E R20, desc[UR6][R6.64+-0x18] ;  /* 0xffffe80606147981 */ /* 0x000f28000c1e1900 */
[----:B------:R-:W5:Y:S04]  /*0310*/  LDG.E R27, desc[UR6][R4.64+-0x4] ;  /* 0xfffffc06041b7981 */ /* 0x000f68000c1e1900 */
[----:B------:R-:W5:Y:S01]  /*0320*/  LDG.E R29, desc[UR6][R4.64+0x1c] ;  /* 0x00001c06041d7981 */ /* 0x000f62000c1e1900 */
[----:B--2---:R-:W-:-:S03]  /*0330*/  FFMA R23, R23, R24, R18 ;  /* 0x0000001817177223 */ /* 0x004fc60000000012 */
[----:B------:R-:W2:Y:S04]  /*0340*/  LDG.E R24, desc[UR6][R6.64+-0x14] ;  /* 0xffffec0606187981 */ /* 0x000ea8000c1e1900 */
[----:B------:R-:W5:Y:S01]  /*0350*/  LDG.E R18, desc[UR6][R4.64+-0xc] ;  /* 0xfffff40604127981 */ /* 0x000f62000c1e1900 */
[----:B---3--:R-:W-:-:S03]  /*0360*/  FFMA R26, R26, R25, R23 ;  /* 0x000000191a1a7223 */ /* 0x008fc60000000017 */
[----:B------:R-:W2:Y:S04]  /*0370*/  LDG.E R23, desc[UR6][R4.64+-0x14] ;  /* 0xffffec0604177981 */ /* 0x000ea8000c1e1900 */
[----:B------:R-:W3:Y:S01]  /*0380*/  LDG.E R25, desc[UR6][R4.64+-0x10] ;  /* 0xfffff00604197981 */ /* 0x000ee2000c1e1900 */
[----:B----4-:R-:W-:-:S03]  /*0390*/  FFMA R20, R19, R20, R26 ;  /* 0x0000001413147223 */ /* 0x010fc6000000001a */
[----:B------:R-:W3:Y:S04]  /*03a0*/  LDG.E R26, desc[UR6][R6.64+-0x10] ;  /* 0xfffff006061a7981 */ /* 0x000ee8000c1e1900 */
[----:B------:R-:W5:Y:S01]  /*03b0*/  LDG.E R19, desc[UR6][R6.64+-0xc] ;  /* 0xfffff40606137981 */ /* 0x000f62000c1e1900 */
[----:B--2---:R-:W-:-:S03]  /*03c0*/  FFMA R20, R23, R24, R20 ;  /* 0x0000001817147223 */ /* 0x004fc60000000014 */
[----:B------:R-:W2:Y:S04]  /*03d0*/  LDG.E R23, desc[UR6][R6.64+-0x8] ;  /* 0xfffff80606177981 */ /* 0x000ea8000c1e1900 */
[----:B------:R-:W4:Y:S01]  /*03e0*/  LDG.E R24, desc[UR6][R6.64+-0x4] ;  /* 0xfffffc0606187981 */ /* 0x000f22000c1e1900 */
[----:B---3--:R-:W-:-:S03]  /*03f0*/  FFMA R25, R25, R26, R20 ;  /* 0x0000001a19197223 */ /* 0x008fc60000000014 */
[----:B------:R-:W2:Y:S01]  /*0400*/  LDG.E R20, desc[UR6][R4.64+-0x8] ;  /* 0xfffff80604147981 */ /* 0x000ea2000c1e1900 */
[----:B-----5:R-:W-:-:S03]  /*0410*/  FFMA R25, R18, R19, R25 ;  /* 0x0000001312197223 */ /* 0x020fc60000000019 */
[----:B------:R-:W3:Y:S04]  /*0420*/  LDG.E R18, desc[UR6][R4.64] ;  /* 0x0000000604127981 */ /* 0x000ee8000c1e1900 */
[----:B------:R-:W3:Y:S04]  /*0430*/  LDG.E R19, desc[UR6][R6.64] ;  /* 0x0000000606137981 */ /* 0x000ee8000c1e1900 */
[----:B------:R-:W5:Y:S01]  /*0440*/  LDG.E R26, desc[UR6][R6.64+0x1c] ;  /* 0x00001c06061a7981 */ /* 0x000f62000c1e1900 */
[----:B--2---:R-:W-:-:S03]  /*0450*/  FFMA R20, R20, R23, R25 ;  /* 0x0000001714147223 */ /* 0x004fc60000000019 */
[----:B------:R-:W2:Y:S01]  /*0460*/  LDG.E R23, desc[UR6][R6.64+0x4] ;  /* 0x0000040606177981 */ /* 0x000ea2000c1e1900 */
[----:B----4-:R-:W-:-:S03]  /*0470*/  FFMA R27, R27, R24, R20 ;  /* 0x000000181b1b7223 */ /* 0x010fc60000000014 */
[----:B------:R-:W2:Y:S04]  /*0480*/  LDG.E R20, desc[UR6][R4.64+0x4] ;  /* 0x0000040604147981 */ /* 0x000ea8000c1e1900 */
[----:B------:R-:W4:Y:S04]  /*0490*/  LDG.E R25, desc[UR6][R4.64+0x8] ;  /* 0x0000080604197981 */ /* 0x000f28000c1e1900 */
[----:B------:R-:W4:Y:S01]  /*04a0*/  LDG.E R24, desc[UR6][R6.64+0x8] ;  /* 0x0000080606187981 */ /* 0x000f22000c1e1900 */
[----:B---3--:R-:W-:-:S03]  /*04b0*/  FFMA R27, R18, R19, R27 ;  /* 0x00000013121b7223 */ /* 0x008fc6000000001b */
[----:B------:R-:W3:Y:S04]  /*04c0*/  LDG.E R19, desc[UR6][R4.64+0xc] ;  /* 0x00000c0604137981 */ /* 0x000ee8000c1e1900 */
[----:B------:R-:W3:Y:S01]  /*04d0*/  LDG.E R18, desc[UR6][R6.64+0xc] ;  /* 0x00000c0606127981 */ /* 0x000ee2000c1e1900 */
[----:B--2---:R-:W-:-:S03]  /*04e0*/  FFMA R20, R20, R23, R27 ;  /* 0x0000001714147223 */ /* 0x004fc6000000001b */
[----:B------:R-:W2:Y:S04]  /*04f0*/  LDG.E R23, desc[UR6][R6.64+0x10] ;  /* 0x0000100606177981 */ /* 0x000ea8000c1e1900 */
[----:B------:R-:W5:Y:S01]  /*0500*/  LDG.E R27, desc[UR6][R4.64+0x14] ;  /* 0x00001406041b7981 */ /* 0x000f62000c1e1900 */
[----:B----4-:R-:W-:-:S03]  /*0510*/  FFMA R24, R25, R24, R20 ;  /* 0x0000001819187223 */ /* 0x010fc60000000014 */
[----:B------:R-:W2:Y:S01]  /*0520*/  LDG.E R20, desc[UR6][R4.64+0x10] ;  /* 0x0000100604147981 */ /* 0x000ea2000c1e1900 */
[----:B---3--:R-:W-:-:S03]  /*0530*/  FFMA R25, R19, R18, R24 ;  /* 0x0000001213197223 */ /* 0x008fc60000000018 */
[----:B------:R-:W5:Y:S04]  /*0540*/  LDG.E R24, desc[UR6][R6.64+0x14] ;  /* 0x0000140606187981 */ /* 0x000f68000c1e1900 */
[----:B------:R-:W3:Y:S04]  /*0550*/  LDG.E R18, desc[UR6][R4.64+0x18] ;  /* 0x0000180604127981 */ /* 0x000ee8000c1e1900 */
[----:B------:R-:W3:Y:S01]  /*0560*/  LDG.E R19, desc[UR6][R6.64+0x18] ;  /* 0x0000180606137981 */ /* 0x000ee2000c1e1900 */
[----:B------:R-:W-:-:S04]  /*0570*/  IADD3 R16, PT, PT, R16, 0x10, RZ ;  /* 0x0000001010107810 */ /* 0x000fc80007ffe0ff */
[----:B------:R-:W-:Y:S02]  /*0580*/  ISETP.NE.AND P0, PT, R16, RZ, PT ;  /* 0x000000ff1000720c */ /* 0x000fe40003f05270 */
[----:B------:R-:W-:Y:S02]  /*0590*/  IADD3 R17, PT, PT, R17, 0x10, RZ ;  /* 0x0000001011117810 */ /* 0x000fe40007ffe0ff */
[----:B------:R-:W-:Y:S01]  /*05a0*/  IADD3 R15, PT, PT, R15, 0x10, RZ ;  /* 0x000000100f0f7810 */ /* 0x000fe20007ffe0ff */
[----:B--2---:R-:W-:-:S04]  /*05b0*/  FFMA R20, R20, R23, R25 ;  /* 0x0000001714147223 */ /* 0x004fc80000000019 */
[----:B-----5:R-:W-:-:S04]  /*05c0*/  FFMA R27, R27, R24, R20 ;  /* 0x000000181b1b7223 */ /* 0x020fc80000000014 */
[----:B---3--:R-:W-:-:S04]  /*05d0*/  FFMA R18, R18, R19, R27 ;  /* 0x0000001312127223 */ /* 0x008fc8000000001b */
[----:B------:R-:W-:Y:S01]  /*05e0*/  FFMA R18, R29, R26, R18 ;  /* 0x0000001a1d127223 */ /* 0x000fe20000000012 */
[----:B------:R-:W-:Y:S06]  /*05f0*/  @P0 BRA `(.L_x_3) ;  /* 0xfffffffc00240947 */ /* 0x000fec000383ffff */
.L_x_2:
[----:B------:R-:W-:-:S13]  /*0600*/  ISETP.NE.AND P0, PT, R21, RZ, PT ;  /* 0x000000ff1500720c */ /* 0x000fda0003f05270 */
[----:B------:R-:W-:Y:S05]  /*0610*/  @!P0 BRA `(.L_x_4) ;  /* 0x00000004002c8947 */ /* 0x000fea0003800000 */
[----:B------:R-:W-:Y:S02]  /*0620*/  IADD3 R4, PT, PT, R21, -0x1, RZ ;  /* 0xffffffff15047810 */ /* 0x000fe40007ffe0ff */
[----:B------:R-:W-:Y:S02]  /*0630*/  ISETP.NE.AND P1, PT, R22, RZ, PT ;  /* 0x000000ff1600720c */ /* 0x000fe40003f25270 */
[----:B------:R-:W-:-:S13]  /*0640*/  ISETP.GE.U32.AND P0, PT, R4, 0x7, PT ;  /* 0x000000070400780c */ /* 0x000fda0003f06070 */
[----:B------:R-:W-:Y:S05]  /*0650*/  @!P0 BRA `(.L_x_5) ;  /* 0x0000000000788947 */ /* 0x000fea0003800000 */
[----:B------:R-:W0:Y:S01]  /*0660*/  LDC.64 R6, c[0x0][0x398] ;  /* 0x0000e600ff067b82 */ /* 0x000e220000000a00 */
[-C--:B------:R-:W-:Y:S02]  /*0670*/  IADD3 R5, PT, PT, R13, R14.reuse, RZ ;  /* 0x0000000e0d057210 */ /* 0x080fe40007ffe0ff */
[----:B------:R-:W-:-:S03]  /*0680*/  IADD3 R15, PT, PT, R11, R14, RZ ;  /* 0x0000000e0b0f7210 */ /* 0x000fc60007ffe0ff */
[----:B0-----:R-:W-:-:S04]  /*0690*/  IMAD.WIDE R4, R5, 0x4, R6 ;  /* 0x0000000405047825 */ /* 0x001fc800078e0206 */
        /* <DEDUP_REMOVED lines=8> */
[----:B------:R-:W5:Y:S04]  /*0720*/  LDG.E R27, desc[UR6][R6.64+0x14] ;  /* 0x00001406061b7981 */ /* 0x000f68000c1e1900 */
[----:B------:R-:W5:Y:S04]  /*0730*/  LDG.E R26, desc[UR6][R6.64+0x18] ;  /* 0x00001806061a7981 */ /* 0x000f68000c1e1900 */
[----:B------:R-:W5:Y:S04]  /*0740*/  LDG.E R25, desc[UR6][R4.64+0x1c] ;  /* 0x00001c0604197981 */ /* 0x000f68000c1e1900 */
[----:B------:R-:W5:Y:S01]  /*0750*/  LDG.E R28, desc[UR6][R6.64+0x1c] ;  /* 0x00001c06061c7981 */ /* 0x000f62000c1e1900 */
[----:B--2---:R-:W-:-:S03]  /*0760*/  FFMA R19, R17, R19, R18 ;  /* 0x0000001311137223 */ /* 0x004fc60000000012 */
[----:B------:R-:W2:Y:S04]  /*0770*/  LDG.E R17, desc[UR6][R4.64+0xc] ;  /* 0x00000c0604117981 */ /* 0x000ea8000c1e1900 */
[----:B------:R-:W2:Y:S01]  /*0780*/  LDG.E R18, desc[UR6][R6.64+0xc] ;  /* 0x00000c0606127981 */ /* 0x000ea2000c1e1900 */
[----:B---3--:R-:W-:-:S03]  /*0790*/  FFMA R29, R20, R23, R19 ;  /* 0x00000017141d7223 */ /* 0x008fc60000000013 */
[----:B------:R-:W5:Y:S04]  /*07a0*/  LDG.E R23, desc[UR6][R4.64+0x10] ;  /* 0x0000100604177981 */ /* 0x000f68000c1e1900 */
[----:B------:R-:W3:Y:S04]  /*07b0*/  LDG.E R20, desc[UR6][R4.64+0x14] ;  /* 0x0000140604147981 */ /* 0x000ee8000c1e1900 */
[----:B------:R-:W3:Y:S01]  /*07c0*/  LDG.E R19, desc[UR6][R4.64+0x18] ;  /* 0x0000180604137981 */ /* 0x000ee2000c1e1900 */
[----:B----4-:R-:W-:Y:S01]  /*07d0*/  FFMA R16, R15, R16, R29 ;  /* 0x000000100f107223 */ /* 0x010fe2000000001d */
[----:B------:R-:W-:-:S03]  /*07e0*/  IADD3 R14, PT, PT, R14, 0x8, RZ ;  /* 0x000000080e0e7810 */ /* 0x000fc60007ffe0ff */
[----:B--2---:R-:W-:-:S04]  /*07f0*/  FFMA R16, R17, R18, R16 ;  /* 0x0000001211107223 */ /* 0x004fc80000000010 */
[----:B-----5:R-:W-:-:S04]  /*0800*/  FFMA R23, R23, R24, R16 ;  /* 0x0000001817177223 */ /* 0x020fc80000000010 */
[----:B---3--:R-:W-:-:S04]  /*0810*/  FFMA R20, R20, R27, R23 ;  /* 0x0000001b14147223 */ /* 0x008fc80000000017 */
[----:B------:R-:W-:-:S04]  /*0820*/  FFMA R20, R19, R26, R20 ;  /* 0x0000001a13147223 */ /* 0x000fc80000000014 */
[----:B------:R-:W-:-:S07]  /*0830*/  FFMA R18, R25, R28, R20 ;  /* 0x0000001c19127223 */ /* 0x000fce0000000014 */
.L_x_5:
        /* <DEDUP_REMOVED lines=11> */
[----:B------:R-:W3:Y:S04]  /*08f0*/  LDG.E R15, desc[UR6][R4.64] ;  /* 0x00000006040f7981 */ /* 0x000ee8000c1e1900 */
[----:B------:R-:W3:Y:S04]  /*0900*/  LDG.E R16, desc[UR6][R6.64] ;  /* 0x0000000606107981 */ /* 0x000ee8000c1e1900 */
[----:B------:R-:W2:Y:S04]  /*0910*/  LDG.E R17, desc[UR6][R6.64+0x4] ;  /* 0x0000040606117981 */ /* 0x000ea8000c1e1900 */
[----:B------:R-:W4:Y:S04]  /*0920*/  LDG.E R24, desc[UR6][R4.64+0x8] ;  /* 0x0000080604187981 */ /* 0x000f28000c1e1900 */
[----:B------:R-:W4:Y:S04]  /*0930*/  LDG.E R19, desc[UR6][R6.64+0x8] ;  /* 0x0000080606137981 */ /* 0x000f28000c1e1900 */
[----:B------:R-:W5:Y:S04]  /*0940*/  LDG.E R26, desc[UR6][R4.64+0xc] ;  /* 0x00000c06041a7981 */ /* 0x000f68000c1e1900 */
[----:B------:R-:W5:Y:S01]  /*0950*/  LDG.E R23, desc[UR6][R6.64+0xc] ;  /* 0x00000c0606177981 */ /* 0x000f62000c1e1900 */
[----:B------:R-:W-:Y:S01]  /*0960*/  IADD3 R14, PT, PT, R14, 0x4, RZ ;  /* 0x000000040e0e7810 */ /* 0x000fe20007ffe0ff */
[----:B---3--:R-:W-:-:S04]  /*0970*/  FFMA R15, R15, R16, R18 ;  /* 0x000000100f0f7223 */ /* 0x008fc80000000012 */
[----:B--2---:R-:W-:-:S04]  /*0980*/  FFMA R15, R20, R17, R15 ;  /* 0x00000011140f7223 */ /* 0x004fc8000000000f */
[----:B----4-:R-:W-:-:S04]  /*0990*/  FFMA R15, R24, R19, R15 ;  /* 0x00000013180f7223 */ /* 0x010fc8000000000f */
[----:B-----5:R-:W-:-:S07]  /*09a0*/  FFMA R18, R26, R23, R15 ;  /* 0x000000171a127223 */ /* 0x020fce000000000f */
.L_x_6:
[----:B------:R-:W-:Y:S05]  /*09b0*/  @!P1 BRA `(.L_x_4) ;  /* 0x0000000000449947 */ /* 0x000fea0003800000 */
[----:B------:R-:W0:Y:S01]  /*09c0*/  LDC.64 R4, c[0x0][0x398] ;  /* 0x0000e600ff047b82 */ /* 0x000e220000000a00 */
[-C--:B------:R-:W-:Y:S02]  /*09d0*/  IADD3 R7, PT, PT, R13, R14.reuse, RZ ;  /* 0x0000000e0d077210 */ /* 0x080fe40007ffe0ff */
[----:B------:R-:W-:-:S03]  /*09e0*/  IADD3 R13, PT, PT, R11, R14, RZ ;  /* 0x0000000e0b0d7210 */ /* 0x000fc60007ffe0ff */
[----:B0-----:R-:W-:-:S04]  /*09f0*/  IMAD.WIDE R6, R7, 0x4, R4 ;  /* 0x0000000407067825 */ /* 0x001fc800078e0204 */
[----:B------:R-:W-:Y:S02]  /*0a00*/  IMAD.WIDE R4, R13, 0x4, R4 ;  /* 0x000000040d047825 */ /* 0x000fe400078e0204 */
[----:B------:R-:W2:Y:S04]  /*0a10*/  LDG.E R13, desc[UR6][R6.64] ;  /* 0x00000006060d7981 */ /* 0x000ea8000c1e1900 */
[----:B------:R-:W2:Y:S01]  /*0a20*/  LDG.E R14, desc[UR6][R4.64] ;  /* 0x00000006040e7981 */ /* 0x000ea2000c1e1900 */
[----:B------:R-:W-:Y:S01]  /*0a30*/  ISETP.NE.AND P0, PT, R8, 0x1, PT ;  /* 0x000000010800780c */ /* 0x000fe20003f05270 */
[----:B--2---:R-:W-:-:S12]  /*0a40*/  FFMA R18, R13, R14, R18 ;  /* 0x0000000e0d127223 */ /* 0x004fd80000000012 */
[----:B------:R-:W-:Y:S05]  /*0a50*/  @!P0 BRA `(.L_x_4) ;  /* 0x00000000001c8947 */ /* 0x000fea0003800000 */
[----:B------:R-:W-:Y:S01]  /*0a60*/  ISETP.NE.AND P0, PT, R8, 0x2, PT ;  /* 0x000000020800780c */ /* 0x000fe20003f05270 */
[----:B------:R-:W2:Y:S04]  /*0a70*/  LDG.E R13, desc[UR6][R6.64+0x4] ;  /* 0x00000406060d7981 */ /* 0x000ea8000c1e1900 */
[----:B------:R-:W2:Y:S08]  /*0a80*/  LDG.E R14, desc[UR6][R4.64+0x4] ;  /* 0x00000406040e7981 */ /* 0x000eb0000c1e1900 */
[----:B------:R-:W3:Y:S04]  /*0a90*/  @P0 LDG.E R15, desc[UR6][R6.64+0x8] ;  /* 0x00000806060f0981 */ /* 0x000ee8000c1e1900 */
[----:B------:R-:W3:Y:S01]  /*0aa0*/  @P0 LDG.E R16, desc[UR6][R4.64+0x8] ;  /* 0x0000080604100981 */ /* 0x000ee2000c1e1900 */
[----:B--2---:R-:W-:-:S04]  /*0ab0*/  FFMA R18, R13, R14, R18 ;  /* 0x0000000e0d127223 */ /* 0x004fc80000000012 */
[----:B---3--:R-:W-:-:S07]  /*0ac0*/  @P0 FFMA R18, R15, R16, R18 ;  /* 0x000000100f120223 */ /* 0x008fce0000000012 */
.L_x_4:
[----:B------:R-:W0:Y:S01]  /*0ad0*/  LDC.64 R4, c[0x0][0x390] ;  /* 0x0000e400ff047b82 */ /* 0x000e220000000a00 */
[----:B------:R-:W1:Y:S02]  /*0ae0*/  LDCU UR4, c[0x0][0x388] ;  /* 0x00007100ff0477ac */ /* 0x000e640008000800 */
[----:B-1----:R-:W-:-:S04]  /*0af0*/  IMAD R7, R9, UR4, R12 ;  /* 0x0000000409077c24 */ /* 0x002fc8000f8e020c */
[----:B0-----:R-:W-:Y:S01]  /*0b00*/  IMAD.WIDE R4, R7, 0x4, R4 ;  /* 0x0000000407047825 */ /* 0x001fe200078e0204 */
[----:B------:R-:W-:-:S04]  /*0b10*/  IADD3 R7, PT, PT, R0, 0x7, RZ ;  /* 0x0000000700077810 */ /* 0x000fc80007ffe0ff */
[----:B------:R0:W-:Y:S01]  /*0b20*/  STG.E desc[UR6][R4.64], R18 ;  /* 0x0000001204007986 */ /* 0x0001e2000c101906 */
[C---:B------:R-:W-:Y:S02]  /*0b30*/  ISETP.NE.AND P0, PT, R12.reuse, R7, PT ;  /* 0x000000070c00720c */ /* 0x040fe40003f05270 */
[----:B------:R-:W-:-:S11]  /*0b40*/  IADD3 R12, PT, PT, R12, 0x1, RZ ;  /* 0x000000010c0c7810 */ /* 0x000fd60007ffe0ff */
[----:B0-----:R-:W-:Y:S05]  /*0b50*/  @P0 BRA `(.L_x_7) ;  /* 0xfffffff400a00947 */ /* 0x001fea000383ffff */
[----:B------:R-:W-:Y:S05]  /*0b60*/  BSYNC.RECONVERGENT B0 ;  /* 0x0000000000007941 */ /* 0x000fea0003800200 */
.L_x_1:
[----:B------:R-:W-:-:S13]  /*0b70*/  ISETP.NE.AND P0, PT, R9, R10, PT ;  /* 0x0000000a0900720c */ /* 0x000fda0003f05270 */
[----:B------:R-:W-:Y:S05]  /*0b80*/  @!P0 EXIT ;  /* 0x000000000000894d */ /* 0x000fea0003800000 */
[----:B------:R-:W-:Y:S01]  /*0b90*/  IADD3 R9, PT, PT, R9, 0x1, RZ ;  /* 0x0000000109097810 */ /* 0x000fe20007ffe0ff */
[----:B------:R-:W-:Y:S06]  /*0ba0*/  BRA `(.L_x_8) ;  /* 0xfffffff4007c7947 */ /* 0x000fec000383ffff */
.L_x_0:
[----:B------:R-:W0:Y:S08]  /*0bb0*/  LDC R11, c[0x0][0x388] ;  /* 0x0000e200ff0b7b82 */ /* 0x000e300000000800 */
[----:B------:R-:W1:Y:S01]  /*0bc0*/  LDC.64 R2, c[0x0][0x390] ;  /* 0x0000e400ff027b82 */ /* 0x000e620000000a00 */
[----:B0-----:R-:W-:-:S04]  /*0bd0*/  IMAD R9, R9, R11, R0 ;  /* 0x0000000b09097224 */ /* 0x001fc800078e0200 */
[----:B-1----:R-:W-:-:S05]  /*0be0*/  IMAD.WIDE R2, R9, 0x4, R2 ;  /* 0x0000000409027825 */ /* 0x002fca00078e0202 */
[----:B------:R-:W-:Y:S01]  /*0bf0*/  STG.E desc[UR6][R2.64], RZ ;  /* 0x000000ff02007986 */ /* 0x000fe2000c101906 */
[----:B------:R-:W-:-:S03]  /*0c00*/  IMAD.WIDE R4, R11, 0x4, R2 ;  /* 0x000000040b047825 */ /* 0x000fc600078e0202 */
[----:B------:R-:W-:Y:S01]  /*0c10*/  STG.E desc[UR6][R2.64+0x4], RZ ;  /* 0x000004ff02007986 */ /* 0x000fe2000c101906 */
[----:B------:R-:W-:-:S03]  /*0c20*/  IMAD.WIDE R6, R11, 0x4, R4 ;  /* 0x000000040b067825 */ /* 0x000fc600078e0204 */
[----:B------:R-:W-:Y:S04]  /*0c30*/  STG.E desc[UR6][R2.64+0x8], RZ ;  /* 0x000008ff02007986 */ /* 0x000fe8000c101906 */
[----:B------:R-:W-:Y:S04]  /*0c40*/  STG.E desc[UR6][R2.64+0xc], RZ ;  /* 0x00000cff02007986 */ /* 0x000fe8000c101906 */
[----:B------:R-:W-:Y:S04]  /*0c50*/  STG.E desc[UR6][R2.64+0x10], RZ ;  /* 0x000010ff02007986 */ /* 0x000fe8000c101906 */
[----:B------:R-:W-:Y:S04]  /*0c60*/  STG.E desc[UR6][R2.64+0x14], RZ ;  /* 0x000014ff02007986 */ /* 0x000fe8000c101906 */
[----:B------:R-:W-:Y:S04]  /*0c70*/  STG.E desc[UR6][R2.64+0x18], RZ ;  /* 0x000018ff02007986 */ /* 0x000fe8000c101906 */
[----:B------:R0:W-:Y:S04]  /*0c80*/  STG.E desc[UR6][R2.64+0x1c], RZ ;  /* 0x00001cff02007986 */ /* 0x0001e8000c101906 */
[----:B------:R-:W-:Y:S04]  /*0c90*/  STG.E desc[UR6][R4.64], RZ ;  /* 0x000000ff04007986 */ /* 0x000fe8000c101906 */
[----:B------:R-:W-:Y:S01]  /*0ca0*/  STG.E desc[UR6][R4.64+0x4], RZ ;  /* 0x000004ff04007986 */ /* 0x000fe2000c101906 */
[----:B0-----:R-:W-:-:S03]  /*0cb0*/  IMAD.WIDE R2, R11, 0x4, R6 ;  /* 0x000000040b027825 */ /* 0x001fc600078e0206 */
        /* <DEDUP_REMOVED lines=57> */
[----:B------:R-:W-:Y:S01]  /*1050*/  STG.E desc[UR6][R4.64+0x1c], RZ ;  /* 0x00001cff04007986 */ /* 0x000fe2000c101906 */
[----:B------:R-:W-:Y:S05]  /*1060*/  EXIT ;  /* 0x000000000000794d */ /* 0x000fea0003800000 */
.L_x_9:
[----:B------:R-:W-:-:S00]  /*1070*/  BRA `(.L_x_9) ;  /* 0xfffffffc00fc7947 */ /* 0x000fc0000383ffff */
[----:B------:R-:W-:-:S00]  /*1080*/  NOP ;  /* 0x0000000000007918 */ /* 0x000fc00000000000 */
[----:B------:R-:W-:-:S00]  /*1090*/  NOP ;  /* 0x0000000000007918 */ /* 0x000fc00000000000 */
[----:B------:R-:W-:-:S00]  /*10a0*/  NOP ;  /* 0x0000000000007918 */ /* 0x000fc00000000000 */
[----:B------:R-:W-:-:S00]  /*10b0*/  NOP ;  /* 0x0000000000007918 */ /* 0x000fc00000000000 */
[----:B------:R-:W-:-:S00]  /*10c0*/  NOP ;  /* 0x0000000000007918 */ /* 0x000fc00000000000 */
[----:B------:R-:W-:-:S00]  /*10d0*/  NOP ;  /* 0x0000000000007918 */ /* 0x000fc00000000000 */
[----:B------:R-:W-:-:S00]  /*10e0*/  NOP ;  /* 0x0000000000007918 */ /* 0x000fc00000000000 */
[----:B------:R-:W-:-:S00]  /*10f0*/  NOP ;  /* 0x0000000000007918 */ /* 0x000fc00000000000 */
.L_x_159:


//--------------------- .text._Z14normalize_rowsiiiPfS_ --------------------------
	.section	.text._Z14normalize_rowsiiiPfS_,"ax",@progbits
	.align	128
        .global         _Z14normalize_rowsiiiPfS_
        .type           _Z14normalize_rowsiiiPfS_,@function
        .size           _Z14normalize_rowsiiiPfS_,(.L_x_158 - _Z14normalize_rowsiiiPfS_)
        .other          _Z14normalize_rowsiiiPfS_,@"STO_CUDA_ENTRY STV_DEFAULT"
_Z14normalize_rowsiiiPfS_:
.text._Z14normalize_rowsiiiPfS_:
[----:B------:R-:W-:Y:S01]  /*0000*/  LDC R1, c[0x0][0x37c] ;  /* 0x0000df00ff017b82 */ /* 0x000fe20000000800 */
[----:B------:R-:W0:Y:S01]  /*0010*/  S2R R5, SR_CTAID.X ;  /* 0x0000000000057919 */ /* 0x000e220000002500 */
[----:B------:R-:W1:Y:S01]  /*0020*/  LDCU UR4, c[0x0][0x380] ;  /* 0x00007000ff0477ac */ /* 0x000e620008000800 */
[----:B------:R-:W0:Y:S02]  /*0030*/  S2R R0, SR_TID.X ;  /* 0x0000000000007919 */ /* 0x000e240000002100 */
[----:B0-----:R-:W-:-:S04]  /*0040*/  LEA R5, R5, R0, 0x6 ;  /* 0x0000000005057211 */ /* 0x001fc800078e30ff */
[----:B-1----:R-:W-:-:S13]  /*0050*/  ISETP.GE.AND P0, PT, R5, UR4, PT ;  /* 0x0000000405007c0c */ /* 0x002fda000bf06270 */
[----:B------:R-:W-:Y:S05]  /*0060*/  @P0 EXIT ;  /* 0x000000000000094d */ /* 0x000fea0003800000 */
[----:B------:R-:W0:Y:S01]  /*0070*/  LDCU UR5, c[0x0][0x384] ;  /* 0x00007080ff0577ac */ /* 0x000e220008000800 */
[----:B------:R-:W-:Y:S01]  /*0080*/  HFMA2 R9, -RZ, RZ, 0, 0 ;  /* 0x00000000ff097431 */ /* 0x000fe200000001ff */
[----:B------:R-:W1:Y:S01]  /*0090*/  LDCU.64 UR12, c[0x0][0x358] ;  /* 0x00006b00ff0c77ac */ /* 0x000e620008000a00 */
[----:B0-----:R-:W-:-:S09]  /*00a0*/  UISETP.GE.AND UP0, UPT, UR5, 0x1, UPT ;  /* 0x000000010500788c */ /* 0x001fd2000bf06270 */
[----:B-1----:R-:W-:Y:S05]  /*00b0*/  BRA.U !UP0, `(.L_x_10) ;  /* 0x0000001d08f87547 */ /* 0x002fea000b800000 */
[----:B------:R-:W-:Y:S02]  /*00c0*/  UISETP.GE.U32.AND UP0, UPT, UR5, 0x10, UPT ;  /* 0x000000100500788c */ /* 0x000fe4000bf06070 */
[----:B------:R-:W-:Y:S01]  /*00d0*/  IMAD R4, R5, UR5, RZ ;  /* 0x0000000505047c24 */ /* 0x000fe2000f8e02ff */
[----:B------:R-:W-:Y:S01]  /*00e0*/  I2FP.F32.U32 R3, UR5 ;  /* 0x0000000500037c45 */ /* 0x000fe20008201000 */
[----:B------:R-:W-:Y:S01]  /*00f0*/  ULOP3.LUT UR8, UR5, 0xf, URZ, 0xc0, !UPT ;  /* 0x0000000f05087892 */ /* 0x000fe2000f8ec0ff */
[----:B------:R-:W-:Y:S01]  /*0100*/  MOV R9, RZ ;  /* 0x000000ff00097202 */ /* 0x000fe20000000f00 */
[----:B------:R-:W-:-:S03]  /*0110*/  UMOV UR4, URZ ;  /* 0x000000ff00047c82 */ /* 0x000fc60008000000 */
[----:B------:R-:W-:Y:S07]  /*0120*/  BRA.U !UP0, `(.L_x_11) ;  /* 0x0000001108307547 */ /* 0x000fee000b800000 */
[----:B------:R-:W0:Y:S01]  /*0130*/  LDCU.64 UR6, c[0x0][0x390] ;  /* 0x00007200ff0677ac */ /* 0x000e220008000a00 */
[----:B------:R-:W-:Y:S02]  /*0140*/  MOV R9, RZ ;  /* 0x000000ff00097202 */ /* 0x000fe40000000f00 */
[----:B------:R-:W-:Y:S01]  /*0150*/  MOV R2, R4 ;  /* 0x0000000400027202 */ /* 0x000fe20000000f00 */
[----:B------:R-:W-:-:S04]  /*0160*/  ULOP3.LUT UR4, UR5, 0x7ffffff0, URZ, 0xc0, !UPT ;  /* 0x7ffffff005047892 */ /* 0x000fc8000f8ec0ff */
[----:B------:R-:W-:Y:S02]  /*0170*/  UIADD3 UR9, UPT, UPT, -UR4, URZ, URZ ;  /* 0x000000ff04097290 */ /* 0x000fe4000fffe1ff */
[----:B0-----:R-:W-:-:S04]  /*0180*/  UIADD3 UR5, UP0, UPT, UR6, 0x20, URZ ;  /* 0x0000002006057890 */ /* 0x001fc8000ff1e0ff */
[----:B------:R-:W-:-:S12]  /*0190*/  UIADD3.X UR6, UPT, UPT, URZ, UR7, URZ, UP0, !UPT ;  /* 0x00000007ff067290 */ /* 0x000fd800087fe4ff */
.L_x_44:
[----:B------:R-:W-:Y:S02]  /*01a0*/  MOV R10, UR5 ;  /* 0x00000005000a7c02 */ /* 0x000fe40008000f00 */
[----:B------:R-:W-:-:S03]  /*01b0*/  MOV R11, UR6 ;  /* 0x00000006000b7c02 */ /* 0x000fc60008000f00 */
[----:B------:R-:W-:-:S05]  /*01c0*/  IMAD.WIDE R10, R2, 0x4, R10 ;  /* 0x00000004020a7825 */ /* 0x000fca00078e020a */
[----:B------:R-:W2:Y:S01]  /*01d0*/  LDG.E R0, desc[UR12][R10.64+-0x20] ;  /* 0xffffe00c0a007981 */ /* 0x000ea2000c1e1900 */
[----:B------:R-:W0:Y:S01]  /*01e0*/  MUFU.RCP R6, R3 ;  /* 0x0000000300067308 */ /* 0x000e220000001000 */
[----:B------:R-:W-:Y:S01]  /*01f0*/  BSSY.RECONVERGENT B2, `(.L_x_12) ;  /* 0x000000b000027945 */ /* 0x000fe20003800200 */
[----:B0-----:R-:W-:-:S04]  /*0200*/  FFMA R7, -R3, R6, 1 ;  /* 0x3f80000003077423 */ /* 0x001fc80000000106 */
[----:B------:R-:W-:Y:S02]  /*0210*/  FFMA R7, R6, R7, R6 ;  /* 0x0000000706077223 */ /* 0x000fe40000000006 */
[----:B--2---:R-:W0:Y:S02]  /*0220*/  FCHK P0, R0, R3 ;  /* 0x0000000300007302 */ /* 0x004e240000000000 */
[----:B------:R-:W-:-:S04]  /*0230*/  FFMA R6, R0, R7, RZ ;  /* 0x0000000700067223 */ /* 0x000fc800000000ff */
[----:B------:R-:W-:-:S04]  /*0240*/  FFMA R8, -R3, R6, R0 ;  /* 0x0000000603087223 */ /* 0x000fc80000000100 */
[----:B------:R-:W-:Y:S01]  /*0250*/  FFMA R6, R7, R8, R6 ;  /* 0x0000000807067223 */ /* 0x000fe20000000006 */
[----:B0-----:R-:W-:Y:S06]  /*0260*/  @!P0 BRA `(.L_x_13) ;  /* 0x00000000000c8947 */ /* 0x001fec0003800000 */
[----:B------:R-:W-:-:S07]  /*0270*/  MOV R6, 0x290 ;  /* 0x0000029000067802 */ /* 0x000fce0000000f00 */
[----:B------:R-:W-:Y:S05]  /*0280*/  CALL.REL.NOINC `($__internal_1_$__cuda_sm3x_div_rn_noftz_f32_slowpath) ;  /* 0x0000004800007944 */ /* 0x000fea0003c00000 */
[----:B------:R-:W-:-:S07]  /*0290*/  MOV R6, R0 ;  /* 0x0000000000067202 */ /* 0x000fce0000000f00 */
.L_x_13:
[----:B------:R-:W-:Y:S05]  /*02a0*/  BSYNC.RECONVERGENT B2 ;  /* 0x0000000000027941 */ /* 0x000fea0003800200 */
.L_x_12:
[----:B------:R-:W2:Y:S01]  /*02b0*/  LDG.E R12, desc[UR12][R10.64+-0x1c] ;  /* 0xffffe40c0a0c7981 */ /* 0x000ea2000c1e1900 */
[----:B------:R-:W0:Y:S01]  /*02c0*/  MUFU.RCP R0, R3 ;  /* 0x0000000300007308 */ /* 0x000e220000001000 */
[----:B------:R-:W-:Y:S01]  /*02d0*/  BSSY.RECONVERGENT B2, `(.L_x_14) ;  /* 0x000000d000027945 */ /* 0x000fe20003800200 */
[----:B------:R-:W-:Y:S01]  /*02e0*/  FADD R9, R6, R9 ;  /* 0x0000000906097221 */ /* 0x000fe20000000000 */
[----:B0-----:R-:W-:-:S04]  /*02f0*/  FFMA R7, -R3, R0, 1 ;  /* 0x3f80000003077423 */ /* 0x001fc80000000100 */
[----:B------:R-:W-:Y:S01]  /*0300*/  FFMA R0, R0, R7, R0 ;  /* 0x0000000700007223 */ /* 0x000fe20000000000 */
[----:B--2---:R-:W0:Y:S03]  /*0310*/  FCHK P0, R12, R3 ;  /* 0x000000030c007302 */ /* 0x004e260000000000 */
[----:B------:R-:W-:-:S04]  /*0320*/  FFMA R7, R0, R12, RZ ;  /* 0x0000000c00077223 */ /* 0x000fc800000000ff */
[----:B------:R-:W-:-:S04]  /*0330*/  FFMA R8, -R3, R7, R12 ;  /* 0x0000000703087223 */ /* 0x000fc8000000010c */
[----:B------:R-:W-:Y:S01]  /*0340*/  FFMA R8, R0, R8, R7 ;  /* 0x0000000800087223 */ /* 0x000fe20000000007 */
[----:B0-----:R-:W-:Y:S06]  /*0350*/  @!P0 BRA `(.L_x_15) ;  /* 0x0000000000108947 */ /* 0x001fec0003800000 */
[----:B------:R-:W-:Y:S02]  /*0360*/  MOV R0, R12 ;  /* 0x0000000c00007202 */ /* 0x000fe40000000f00 */
[----:B------:R-:W-:-:S07]  /*0370*/  MOV R6, 0x390 ;  /* 0x0000039000067802 */ /* 0x000fce0000000f00 */
[----:B------:R-:W-:Y:S05]  /*0380*/  CALL.REL.NOINC `($__internal_1_$__cuda_sm3x_div_rn_noftz_f32_slowpath) ;  /* 0x0000004400c07944 */ /* 0x000fea0003c00000 */
[----:B------:R-:W-:-:S07]  /*0390*/  MOV R8, R0 ;  /* 0x0000000000087202 */ /* 0x000fce0000000f00 */
.L_x_15:
[----:B------:R-:W-:Y:S05]  /*03a0*/  BSYNC.RECONVERGENT B2 ;  /* 0x0000000000027941 */ /* 0x000fea0003800200 */
.L_x_14:
        /* <DEDUP_REMOVED lines=15> */
.L_x_17:
[----:B------:R-:W-:Y:S05]  /*04a0*/  BSYNC.RECONVERGENT B2 ;  /* 0x0000000000027941 */ /* 0x000fea0003800200 */
.L_x_16:
        /* <DEDUP_REMOVED lines=15> */
.L_x_19:
[----:B------:R-:W-:Y:S05]  /*05a0*/  BSYNC.RECONVERGENT B2 ;  /* 0x0000000000027941 */ /* 0x000fea0003800200 */
.L_x_18:
        /* <DEDUP_REMOVED lines=15> */
.L_x_21:
[----:B------:R-:W-:Y:S05]  /*06a0*/  BSYNC.RECONVERGENT B2 ;  /* 0x0000000000027941 */ /* 0x000fea0003800200 */
.L_x_20:
        /* <DEDUP_REMOVED lines=15> */
.L_x_23:
[----:B------:R-:W-:Y:S05]  /*07a0*/  BSYNC.RECONVERGENT B2 ;  /* 0x0000000000027941 */ /* 0x000fea0003800200 */
.L_x_22:
        /* <DEDUP_REMOVED lines=15> */
.L_x_25:
[----:B------:R-:W-:Y:S05]  /*08a0*/  BSYNC.RECONVERGENT B2 ;  /* 0x0000000000027941 */ /* 0x000fea0003800200 */
.L_x_24:
        /* <DEDUP_REMOVED lines=15> */
.L_x_27:
[----:B------:R-:W-:Y:S05]  /*09a0*/  BSYNC.RECONVERGENT B2 ;  /* 0x0000000000027941 */ /* 0x000fea0003800200 */
.L_x_26:
        /* <DEDUP_REMOVED lines=15> */
.L_x_29:
[----:B------:R-:W-:Y:S05]  /*0aa0*/  BSYNC.RECONVERGENT B2 ;  /* 0x0000000000027941 */ /* 0x000fea0003800200 */
.L_x_28:
        /* <DEDUP_REMOVED lines=15> */
.L_x_31:
[----:B------:R-:W-:Y:S05]  /*0ba0*/  BSYNC.RECONVERGENT B2 ;  /* 0x0000000000027941 */ /* 0x000fea0003800200 */
.L_x_30:
        /* <DEDUP_REMOVED lines=15> */
.L_x_33:
[----:B------:R-:W-:Y:S05]  /*0ca0*/  BSYNC.RECONVERGENT B2 ;  /* 0x0000000000027941 */ /* 0x000fea0003800200 */
.L_x_32:
        /* <DEDUP_REMOVED lines=15> */
.L_x_35:
[----:B------:R-:W-:Y:S05]  /*0da0*/  BSYNC.RECONVERGENT B2 ;  /* 0x0000000000027941 */ /* 0x000fea0003800200 */
.L_x_34:
        /* <DEDUP_REMOVED lines=15> */
.L_x_37:
[----:B------:R-:W-:Y:S05]  /*0ea0*/  BSYNC.RECONVERGENT B2 ;  /* 0x0000000000027941 */ /* 0x000fea0003800200 */
.L_x_36:
        /* <DEDUP_REMOVED lines=15> */
.L_x_39:
[----:B------:R-:W-:Y:S05]  /*0fa0*/  BSYNC.RECONVERGENT B2 ;  /* 0x0000000000027941 */ /* 0x000fea0003800200 */
.L_x_38:
        /* <DEDUP_REMOVED lines=15> */
.L_x_41:
[----:B------:R-:W-:Y:S05]  /*10a0*/  BSYNC.RECONVERGENT B2 ;  /* 0x0000000000027941 */ /* 0x000fea0003800200 */
.L_x_40:
        /* <DEDUP_REMOVED lines=14> */
.L_x_43:
[----:B------:R-:W-:Y:S05]  /*1190*/  BSYNC.RECONVERGENT B2 ;  /* 0x0000000000027941 */ /* 0x000fea0003800200 */
.L_x_42:
[----:B------:R-:W-:Y:S01]  /*11a0*/  UIADD3 UR9, UPT, UPT, UR9, 0x10, URZ ;  /* 0x0000001009097890 */ /* 0x000fe2000fffe0ff */
[----:B------:R-:W-:Y:S01]  /*11b0*/  FADD R9, R9, R0 ;  /* 0x0000000009097221 */ /* 0x000fe20000000000 */
[----:B------:R-:W-:Y:S02]  /*11c0*/  IADD3 R2, PT, PT, R2, 0x10, RZ ;  /* 0x0000001002027810 */ /* 0x000fe40007ffe0ff */
[----:B------:R-:W-:-:S09]  /*11d0*/  UISETP.NE.AND UP0, UPT, UR9, URZ, UPT ;  /* 0x000000ff0900728c */ /* 0x000fd2000bf05270 */
[----:B------:R-:W-:Y:S05]  /*11e0*/  BRA.U UP0, `(.L_x_44) ;  /* 0xffffffed00ec7547 */ /* 0x000fea000b83ffff */
.L_x_11:
[----:B------:R-:W-:-:S09]  /*11f0*/  UISETP.NE.AND UP0, UPT, UR8, URZ, UPT ;  /* 0x000000ff0800728c */ /* 0x000fd2000bf05270 */
[----:B------:R-:W-:Y:S05]  /*1200*/  BRA.U !UP0, `(.L_x_10) ;  /* 0x0000000d08a47547 */ /* 0x000fea000b800000 */
[----:B------:R-:W0:Y:S01]  /*1210*/  LDCU UR5, c[0x0][0x384] ;  /* 0x00007080ff0577ac */ /* 0x000e220008000800 */
[----:B------:R-:W-:Y:S02]  /*1220*/  UISETP.GE.U32.AND UP0, UPT, UR8, 0x8, UPT ;  /* 0x000000080800788c */ /* 0x000fe4000bf06070 */
[----:B0-----:R-:W-:-:S07]  /*1230*/  ULOP3.LUT UR5, UR5, 0x7, URZ, 0xc0, !UPT ;  /* 0x0000000705057892 */ /* 0x001fce000f8ec0ff */
[----:B------:R-:W-:Y:S05]  /*1240*/  BRA.U !UP0, `(.L_x_45) ;  /* 0x00000009080c7547 */ /* 0x000fea000b800000 */
[----:B------:R-:W0:Y:S01]  /*1250*/  LDC.64 R10, c[0x0][0x390] ;  /* 0x0000e400ff0a7b82 */ /* 0x000e220000000a00 */
[----:B------:R-:W-:-:S05]  /*1260*/  IADD3 R7, PT, PT, R4, UR4, RZ ;  /* 0x0000000404077c10 */ /* 0x000fca000fffe0ff */
[----:B0-----:R-:W-:-:S05]  /*1270*/  IMAD.WIDE R10, R7, 0x4, R10 ;  /* 0x00000004070a7825 */ /* 0x001fca00078e020a */
        /* <DEDUP_REMOVED lines=14> */
.L_x_47:
[----:B------:R-:W-:Y:S05]  /*1360*/  BSYNC.RECONVERGENT B2 ;  /* 0x0000000000027941 */ /* 0x000fea0003800200 */
.L_x_46:
        /* <DEDUP_REMOVED lines=15> */
.L_x_49:
[----:B------:R-:W-:Y:S05]  /*1460*/  BSYNC.RECONVERGENT B2 ;  /* 0x0000000000027941 */ /* 0x000fea0003800200 */
.L_x_48:
        /* <DEDUP_REMOVED lines=15> */
.L_x_51:
[----:B------:R-:W-:Y:S05]  /*1560*/  BSYNC.RECONVERGENT B2 ;  /* 0x0000000000027941 */ /* 0x000fea0003800200 */
.L_x_50:
        /* <DEDUP_REMOVED lines=15> */
.L_x_53:
[----:B------:R-:W-:Y:S05]  /*1660*/  BSYNC.RECONVERGENT B2 ;  /* 0x0000000000027941 */ /* 0x000fea0003800200 */
.L_x_52:
        /* <DEDUP_REMOVED lines=15> */
.L_x_55:
[----:B------:R-:W-:Y:S05]  /*1760*/  BSYNC.RECONVERGENT B2 ;  /* 0x0000000000027941 */ /* 0x000fea0003800200 */
.L_x_54:
        /* <DEDUP_REMOVED lines=15> */
.L_x_57:
[----:B------:R-:W-:Y:S05]  /*1860*/  BSYNC.RECONVERGENT B2 ;  /* 0x0000000000027941 */ /* 0x000fea0003800200 */
.L_x_56:
        /* <DEDUP_REMOVED lines=15> */
.L_x_59:
[----:B------:R-:W-:Y:S05]  /*1960*/  BSYNC.RECONVERGENT B2 ;  /* 0x0000000000027941 */ /* 0x000fea0003800200 */
.L_x_58:
        /* <DEDUP_REMOVED lines=14> */
.L_x_61:
[----:B------:R-:W-:Y:S05]  /*1a50*/  BSYNC.RECONVERGENT B2 ;  /* 0x0000000000027941 */ /* 0x000fea0003800200 */
.L_x_60:
[----:B------:R-:W-:Y:S01]  /*1a60*/  FADD R9, R2, R0 ;  /* 0x0000000002097221 */ /* 0x000fe20000000000 */
[----:B------:R-:W-:-:S12]  /*1a70*/  UIADD3 UR4, UPT, UPT, UR4, 0x8, URZ ;  /* 0x0000000804047890 */ /* 0x000fd8000fffe0ff */
.L_x_45:
        /* <DEDUP_REMOVED lines=23> */
.L_x_64:
[----:B------:R-:W-:Y:S05]  /*1bf0*/  BSYNC.RECONVERGENT B2 ;  /* 0x0000000000027941 */ /* 0x000fea0003800200 */
.L_x_63:
        /* <DEDUP_REMOVED lines=15> */
.L_x_66:
[----:B------:R-:W-:Y:S05]  /*1cf0*/  BSYNC.RECONVERGENT B2 ;  /* 0x0000000000027941 */ /* 0x000fea0003800200 */
.L_x_65:
        /* <DEDUP_REMOVED lines=15> */
.L_x_68:
[----:B------:R-:W-:Y:S05]  /*1df0*/  BSYNC.RECONVERGENT B2 ;  /* 0x0000000000027941 */ /* 0x000fea0003800200 */
.L_x_67:
        /* <DEDUP_REMOVED lines=14> */
.L_x_70:
[----:B------:R-:W-:Y:S05]  /*1ee0*/  BSYNC.RECONVERGENT B2 ;  /* 0x0000000000027941 */ /* 0x000fea0003800200 */
.L_x_69:
[----:B------:R-:W-:Y:S01]  /*1ef0*/  FADD R9, R2, R0 ;  /* 0x0000000002097221 */ /* 0x000fe20000000000 */
[----:B------:R-:W-:-:S12]  /*1f00*/  UIADD3 UR4, UPT, UPT, UR4, 0x4, URZ ;  /* 0x0000000404047890 */ /* 0x000fd8000fffe0ff */
.L_x_62:
[----:B------:R-:W-:-:S09]  /*1f10*/  UISETP.NE.AND UP0, UPT, UR6, URZ, UPT ;  /* 0x000000ff0600728c */ /* 0x000fd2000bf05270 */
[----:B------:R-:W-:Y:S05]  /*1f20*/  BRA.U !UP0, `(.L_x_10) ;  /* 0x00000001085c7547 */ /* 0x000fea000b800000 */
[----:B------:R-:W0:Y:S01]  /*1f30*/  LDC.64 R10, c[0x0][0x390] ;  /* 0x0000e400ff0a7b82 */ /* 0x000e220000000a00 */
[----:B------:R-:W-:Y:S01]  /*1f40*/  IADD3 R19, PT, PT, R4, UR4, RZ ;  /* 0x0000000404137c10 */ /* 0x000fe2000fffe0ff */
[----:B------:R-:W-:-:S12]  /*1f50*/  UIADD3 UR6, UPT, UPT, -UR6, URZ, URZ ;  /* 0x000000ff06067290 */ /* 0x000fd8000fffe1ff */
.L_x_73:
[----:B0-----:R-:W-:-:S06]  /*1f60*/  IMAD.WIDE R6, R19, 0x4, R10 ;  /* 0x0000000413067825 */ /* 0x001fcc00078e020a */
[----:B------:R-:W2:Y:S01]  /*1f70*/  LDG.E R6, desc[UR12][R6.64] ;  /* 0x0000000c06067981 */ /* 0x000ea2000c1e1900 */
[----:B------:R-:W0:Y:S01]  /*1f80*/  MUFU.RCP R0, R3 ;  /* 0x0000000300007308 */ /* 0x000e220000001000 */
[----:B------:R-:W-:Y:S01]  /*1f90*/  UIADD3 UR6, UPT, UPT, UR6, 0x1, URZ ;  /* 0x0000000106067890 */ /* 0x000fe2000fffe0ff */
[----:B------:R-:W-:Y:S03]  /*1fa0*/  BSSY.RECONVERGENT B2, `(.L_x_71) ;  /* 0x000000c000027945 */ /* 0x000fe60003800200 */
[----:B------:R-:W-:Y:S01]  /*1fb0*/  UISETP.NE.AND UP0, UPT, UR6, URZ, UPT ;  /* 0x000000ff0600728c */ /* 0x000fe2000bf05270 */
        /* <DEDUP_REMOVED lines=10> */
.L_x_72:
[----:B------:R-:W-:Y:S05]  /*2060*/  BSYNC.RECONVERGENT B2 ;  /* 0x0000000000027941 */ /* 0x000fea0003800200 */
.L_x_71:
[----:B------:R-:W-:Y:S01]  /*2070*/  FADD R9, R0, R9 ;  /* 0x0000000900097221 */ /* 0x000fe20000000000 */
[----:B------:R-:W-:Y:S01]  /*2080*/  IADD3 R19, PT, PT, R19, 0x1, RZ ;  /* 0x0000000113137810 */ /* 0x000fe20007ffe0ff */
[----:B------:R-:W-:Y:S06]  /*2090*/  BRA.U UP0, `(.L_x_73) ;  /* 0xfffffffd00b07547 */ /* 0x000fec000b83ffff */
.L_x_10:
[----:B------:R-:W0:Y:S01]  /*20a0*/  LDC R8, c[0x0][0x384] ;  /* 0x0000e100ff087b82 */ /* 0x000e220000000800 */
[----:B------:R-:W-:Y:S02]  /*20b0*/  MOV R0, RZ ;  /* 0x000000ff00007202 */ /* 0x000fe40000000f00 */
[----:B0-----:R-:W-:-:S13]  /*20c0*/  ISETP.GE.AND P0, PT, R8, 0x1, PT ;  /* 0x000000010800780c */ /* 0x001fda0003f06270 */
[----:B------:R-:W-:Y:S05]  /*20d0*/  @!P0 BRA `(.L_x_74) ;  /* 0x0000000400dc8947 */ /* 0x000fea0003800000 */
[----:B------:R-:W0:Y:S01]  /*20e0*/  LDCU UR4, c[0x0][0x388] ;  /* 0x00007100ff0477ac */ /* 0x000e220008000800 */
[C---:B------:R-:W-:Y:S01]  /*20f0*/  ISETP.GE.U32.AND P2, PT, R8.reuse, 0x8, PT ;  /* 0x000000080800780c */ /* 0x040fe20003f46070 */
[----:B------:R-:W-:Y:S01]  /*2100*/  HFMA2 R0, -RZ, RZ, 0, 0 ;  /* 0x00000000ff007431 */ /* 0x000fe200000001ff */
[----:B------:R-:W-:Y:S01]  /*2110*/  LOP3.LUT R18, R8, 0x7, RZ, 0xc0, !PT ;  /* 0x0000000708127812 */ /* 0x000fe200078ec0ff */
[C---:B------:R-:W-:Y:S01]  /*2120*/  IMAD R13, R5.reuse, R8, RZ ;  /* 0x00000008050d7224 */ /* 0x040fe200078e02ff */
[----:B------:R-:W-:Y:S02]  /*2130*/  MOV R4, RZ ;  /* 0x000000ff00047202 */ /* 0x000fe40000000f00 */
[----:B------:R-:W-:Y:S01]  /*2140*/  ISETP.NE.AND P1, PT, R18, RZ, PT ;  /* 0x000000ff1200720c */ /* 0x000fe20003f25270 */
[----:B0-----:R-:W-:-:S06]  /*2150*/  IMAD R11, R5, UR4, RZ ;  /* 0x00000004050b7c24 */ /* 0x001fcc000f8e02ff */
[----:B------:R-:W-:Y:S06]  /*2160*/  @!P2 BRA `(.L_x_75) ;  /* 0x0000000000d4a947 */ /* 0x000fec0003800000 */
[----:B------:R-:W0:Y:S01]  /*2170*/  LDCU.128 UR8, c[0x0][0x390] ;  /* 0x00007200ff0877ac */ /* 0x000e220008000c00 */
[----:B------:R-:W-:Y:S02]  /*2180*/  LOP3.LUT R4, R8, 0x7ffffff8, RZ, 0xc0, !PT ;  /* 0x7ffffff808047812 */ /* 0x000fe400078ec0ff */
[----:B------:R-:W-:Y:S02]  /*2190*/  MOV R0, RZ ;  /* 0x000000ff00007202 */ /* 0x000fe40000000f00 */
[----:B------:R-:W-:Y:S02]  /*21a0*/  MOV R14, R11 ;  /* 0x0000000b000e7202 */ /* 0x000fe40000000f00 */
[----:B------:R-:W-:Y:S02]  /*21b0*/  MOV R10, R13 ;  /* 0x0000000d000a7202 */ /* 0x000fe40000000f00 */
[----:B------:R-:W-:Y:S01]  /*21c0*/  IADD3 R12, PT, PT, -R4, RZ, RZ ;  /* 0x000000ff040c7210 */ /* 0x000fe20007ffe1ff */
[----:B0-----:R-:W-:-:S02]  /*21d0*/  UIADD3 UR6, UP0, UPT, UR8, 0x10, URZ ;  /* 0x0000001008067890 */ /* 0x001fc4000ff1e0ff */
[----:B------:R-:W-:Y:S02]  /*21e0*/  UIADD3 UR4, UP1, UPT, UR10, 0x10, URZ ;  /* 0x000000100a047890 */ /* 0x000fe4000ff3e0ff */
[----:B------:R-:W-:Y:S02]  /*21f0*/  UIADD3.X UR7, UPT, UPT, URZ, UR9, URZ, UP0, !UPT ;  /* 0x00000009ff077290 */ /* 0x000fe400087fe4ff */
[----:B------:R-:W-:-:S12]  /*2200*/  UIADD3.X UR5, UPT, UPT, URZ, UR11, URZ, UP1, !UPT ;  /* 0x0000000bff057290 */ /* 0x000fd80008ffe4ff */
.L_x_76:
[----:B------:R-:W-:Y:S02]  /*2210*/  MOV R2, UR6 ;  /* 0x0000000600027c02 */ /* 0x000fe40008000f00 */
[----:B------:R-:W-:-:S03]  /*2220*/  MOV R3, UR7 ;  /* 0x0000000700037c02 */ /* 0x000fc60008000f00 */
[----:B------:R-:W-:-:S05]  /*2230*/  IMAD.WIDE R2, R10, 0x4, R2 ;  /* 0x000000040a027825 */ /* 0x000fca00078e0202 */
[----:B------:R-:W2:Y:S01]  /*2240*/  LDG.E R16, desc[UR12][R2.64+-0x10] ;  /* 0xfffff00c02107981 */ /* 0x000ea2000c1e1900 */
[----:B-1----:R-:W-:Y:S02]  /*2250*/  MOV R6, UR4 ;  /* 0x0000000400067c02 */ /* 0x002fe40008000f00 */
[----:B------:R-:W-:-:S03]  /*2260*/  MOV R7, UR5 ;  /* 0x0000000500077c02 */ /* 0x000fc60008000f00 */
[----:B------:R-:W-:-:S04]  /*2270*/  IMAD.WIDE R6, R14, 0x4, R6 ;  /* 0x000000040e067825 */ /* 0x000fc800078e0206 */
[----:B--2---:R-:W-:-:S05]  /*2280*/  FADD R23, R16, -R9 ;  /* 0x8000000910177221 */ /* 0x004fca0000000000 */
[----:B------:R0:W-:Y:S04]  /*2290*/  STG.E desc[UR12][R6.64+-0x10], R23 ;  /* 0xfffff01706007986 */ /* 0x0001e8000c10190c */
[----:B------:R-:W2:Y:S02]  /*22a0*/  LDG.E R16, desc[UR12][R2.64+-0xc] ;  /* 0xfffff40c02107981 */ /* 0x000ea4000c1e1900 */
        /* <DEDUP_REMOVED lines=17> */
[----:B------:R-:W0:Y:S01]  /*23c0*/  LDG.E R16, desc[UR12][R2.64+0xc] ;  /* 0x00000c0c02107981 */ /* 0x000e22000c1e1900 */
[----:B------:R-:W-:Y:S01]  /*23d0*/  FFMA R0, R23, R23, R0 ;  /* 0x0000001717007223 */ /* 0x000fe20000000000 */
[----:B------:R-:W-:Y:S02]  /*23e0*/  IADD3 R12, PT, PT, R12, 0x8, RZ ;  /* 0x000000080c0c7810 */ /* 0x000fe40007ffe0ff */
[----:B------:R-:W-:Y:S01]  /*23f0*/  IADD3 R10, PT, PT, R10, 0x8, RZ ;  /* 0x000000080a0a7810 */ /* 0x000fe20007ffe0ff */
[----:B------:R-:W-:Y:S01]  /*2400*/  FFMA R0, R25, R25, R0 ;  /* 0x0000001919007223 */ /* 0x000fe20000000000 */
[----:B------:R-:W-:-:S02]  /*2410*/  ISETP.NE.AND P2, PT, R12, RZ, PT ;  /* 0x000000ff0c00720c */ /* 0x000fc40003f45270 */
[----:B------:R-:W-:Y:S01]  /*2420*/  IADD3 R14, PT, PT, R14, 0x8, RZ ;  /* 0x000000080e0e7810 */ /* 0x000fe20007ffe0ff */
[----:B------:R-:W-:-:S04]  /*2430*/  FFMA R0, R27, R27, R0 ;  /* 0x0000001b1b007223 */ /* 0x000fc80000000000 */
[----:B------:R-:W-:-:S04]  /*2440*/  FFMA R0, R21, R21, R0 ;  /* 0x0000001515007223 */ /* 0x000fc80000000000 */
[----:B------:R-:W-:-:S04]  /*2450*/  FFMA R0, R19, R19, R0 ;  /* 0x0000001313007223 */ /* 0x000fc80000000000 */
[----:B------:R-:W-:-:S04]  /*2460*/  FFMA R0, R17, R17, R0 ;  /* 0x0000001111007223 */ /* 0x000fc80000000000 */
[----:B------:R-:W-:Y:S01]  /*2470*/  FFMA R0, R15, R15, R0 ;  /* 0x0000000f0f007223 */ /* 0x000fe20000000000 */
[----:B0-----:R-:W-:-:S04]  /*2480*/  FADD R23, R16, -R9 ;  /* 0x8000000910177221 */ /* 0x001fc80000000000 */
[----:B------:R-:W-:Y:S01]  /*2490*/  FFMA R0, R23, R23, R0 ;  /* 0x0000001717007223 */ /* 0x000fe20000000000 */
[----:B------:R1:W-:Y:S01]  /*24a0*/  STG.E desc[UR12][R6.64+0xc], R23 ;  /* 0x00000c1706007986 */ /* 0x0003e2000c10190c */
[----:B------:R-:W-:Y:S05]  /*24b0*/  @P2 BRA `(.L_x_76) ;  /* 0xfffffffc00542947 */ /* 0x000fea000383ffff */
.L_x_75:
[----:B------:R-:W-:Y:S05]  /*24c0*/  @!P1 BRA `(.L_x_74) ;  /* 0x0000000000e09947 */ /* 0x000fea0003800000 */
[----:B------:R-:W-:Y:S02]  /*24d0*/  ISETP.GE.U32.AND P1, PT, R18, 0x4, PT ;  /* 0x000000041200780c */ /* 0x000fe40003f26070 */
[----:B------:R-:W-:-:S04]  /*24e0*/  LOP3.LUT R12, R8, 0x3, RZ, 0xc0, !PT ;  /* 0x00000003080c7812 */ /* 0x000fc800078ec0ff */
[----:B------:R-:W-:-:S07]  /*24f0*/  ISETP.NE.AND P2, PT, R12, RZ, PT ;  /* 0x000000ff0c00720c */ /* 0x000fce0003f45270 */
[----:B------:R-:W-:Y:S06]  /*2500*/  @!P1 BRA `(.L_x_77) ;  /* 0x00000000005c9947 */ /* 0x000fec0003800000 */
[----:B------:R-:W0:Y:S01]  /*2510*/  LDC.64 R2, c[0x0][0x390] ;  /* 0x0000e400ff027b82 */ /* 0x000e220000000a00 */
[----:B-1----:R-:W-:-:S05]  /*2520*/  IADD3 R7, PT, PT, R13, R4, RZ ;  /* 0x000000040d077210 */ /* 0x002fca0007ffe0ff */
[----:B0-----:R-:W-:Y:S02]  /*2530*/  IMAD.WIDE R2, R7, 0x4, R2 ;  /* 0x0000000407027825 */ /* 0x001fe400078e0202 */
[----:B------:R-:W0:Y:S03]  /*2540*/  LDC.64 R6, c[0x0][0x398] ;  /* 0x0000e600ff067b82 */ /* 0x000e260000000a00 */
[----:B------:R-:W2:Y:S01]  /*2550*/  LDG.E R10, desc[UR12][R2.64] ;  /* 0x0000000c020a7981 */ /* 0x000ea2000c1e1900 */
[----:B------:R-:W-:-:S05]  /*2560*/  IADD3 R15, PT, PT, R11, R4, RZ ;  /* 0x000000040b0f7210 */ /* 0x000fca0007ffe0ff */
[----:B0-----:R-:W-:-:S04]  /*2570*/  IMAD.WIDE R6, R15, 0x4, R6 ;  /* 0x000000040f067825 */ /* 0x001fc800078e0206 */
        /* <DEDUP_REMOVED lines=8> */
[----:B------:R-:W2:Y:S01]  /*2600*/  LDG.E R10, desc[UR12][R2.64+0xc] ;  /* 0x00000c0c020a7981 */ /* 0x000ea2000c1e1900 */
[----:B------:R-:W-:Y:S01]  /*2610*/  FFMA R0, R15, R15, R0 ;  /* 0x0000000f0f007223 */ /* 0x000fe20000000000 */
[----:B------:R-:W-:-:S03]  /*2620*/  IADD3 R4, PT, PT, R4, 0x4, RZ ;  /* 0x0000000404047810 */ /* 0x000fc60007ffe0ff */
[----:B------:R-:W-:-:S04]  /*2630*/  FFMA R0, R17, R17, R0 ;  /* 0x0000001111007223 */ /* 0x000fc80000000000 */
[----:B------:R-:W-:Y:S01]  /*2640*/  FFMA R0, R19, R19, R0 ;  /* 0x0000001313007223 */ /* 0x000fe20000000000 */
[----:B--2---:R-:W-:-:S04]  /*2650*/  FADD R21, R10, -R9 ;  /* 0x800000090a157221 */ /* 0x004fc80000000000 */
[----:B------:R-:W-:Y:S01]  /*2660*/  FFMA R0, R21, R21, R0 ;  /* 0x0000001515007223 */ /* 0x000fe20000000000 */
[----:B------:R0:W-:Y:S06]  /*2670*/  STG.E desc[UR12][R6.64+0xc], R21 ;  /* 0x00000c1506007986 */ /* 0x0001ec000c10190c */
.L_x_77:
[----:B------:R-:W-:Y:S05]  /*2680*/  @!P2 BRA `(.L_x_74) ;  /* 0x000000000070a947 */ /* 0x000fea0003800000 */
[----:B------:R-:W2:Y:S01]  /*2690*/  LDC.64 R2, c[0x0][0x390] ;  /* 0x0000e400ff027b82 */ /* 0x000ea20000000a00 */
[----:B------:R-:W-:-:S13]  /*26a0*/  ISETP.NE.AND P1, PT, R12, 0x1, PT ;  /* 0x000000010c00780c */ /* 0x000fda0003f25270 */
[----:B01----:R-:W-:-:S05]  /*26b0*/  @P1 IADD3 R15, PT, PT, R13, R4, RZ ;  /* 0x000000040d0f1210 */ /* 0x003fca0007ffe0ff */
[----:B--2---:R-:W-:Y:S02]  /*26c0*/  @P1 IMAD.WIDE R14, R15, 0x4, R2 ;  /* 0x000000040f0e1825 */ /* 0x004fe400078e0202 */
[----:B------:R-:W0:Y:S03]  /*26d0*/  LDC.64 R2, c[0x0][0x398] ;  /* 0x0000e600ff027b82 */ /* 0x000e260000000a00 */
[----:B------:R-:W2:Y:S01]  /*26e0*/  @P1 LDG.E R6, desc[UR12][R14.64] ;  /* 0x0000000c0e061981 */ /* 0x000ea2000c1e1900 */
[----:B------:R-:W-:-:S05]  /*26f0*/  @P1 IADD3 R7, PT, PT, R11, R4, RZ ;  /* 0x000000040b071210 */ /* 0x000fca0007ffe0ff */
[----:B0-----:R-:W-:-:S04]  /*2700*/  @P1 IMAD.WIDE R2, R7, 0x4, R2 ;  /* 0x0000000407021825 */ /* 0x001fc800078e0202 */
[----:B--2---:R-:W-:Y:S02]  /*2710*/  @P1 FADD R17, R6, -R9 ;  /* 0x8000000906111221 */ /* 0x004fe40000000000 */
[----:B------:R-:W0:Y:S03]  /*2720*/  LDC.64 R6, c[0x0][0x390] ;  /* 0x0000e400ff067b82 */ /* 0x000e260000000a00 */
[----:B------:R1:W-:Y:S04]  /*2730*/  @P1 STG.E desc[UR12][R2.64], R17 ;  /* 0x0000001102001986 */ /* 0x0003e8000c10190c */
[----:B------:R-:W2:Y:S01]  /*2740*/  @P1 LDG.E R10, desc[UR12][R14.64+0x4] ;  /* 0x0000040c0e0a1981 */ /* 0x000ea2000c1e1900 */
[----:B------:R-:W-:-:S02]  /*2750*/  LOP3.LUT R8, R8, 0x1, RZ, 0xc0, !PT ;  /* 0x0000000108087812 */ /* 0x000fc400078ec0ff */
[----:B------:R-:W-:Y:S02]  /*2760*/  @P1 IADD3 R4, PT, PT, R4, 0x2, RZ ;  /* 0x0000000204041810 */ /* 0x000fe40007ffe0ff */
[----:B------:R-:W-:-:S13]  /*2770*/  ISETP.NE.U32.AND P2, PT, R8, 0x1, PT ;  /* 0x000000010800780c */ /* 0x000fda0003f45070 */
[----:B------:R-:W-:-:S05]  /*2780*/  @!P2 IADD3 R13, PT, PT, R13, R4, RZ ;  /* 0x000000040d0da210 */ /* 0x000fca0007ffe0ff */
[----:B0-----:R-:W-:Y:S02]  /*2790*/  @!P2 IMAD.WIDE R6, R13, 0x4, R6 ;  /* 0x000000040d06a825 */ /* 0x001fe400078e0206 */
[----:B------:R-:W0:Y:S02]  /*27a0*/  LDC.64 R12, c[0x0][0x398] ;  /* 0x0000e600ff0c7b82 */ /* 0x000e240000000a00 */
[----:B--2---:R-:W-:-:S05]  /*27b0*/  @P1 FADD R8, R10, -R9 ;  /* 0x800000090a081221 */ /* 0x004fca0000000000 */
[----:B------:R2:W-:Y:S04]  /*27c0*/  @P1 STG.E desc[UR12][R2.64+0x4], R8 ;  /* 0x0000040802001986 */ /* 0x0005e8000c10190c */
[----:B------:R-:W3:Y:S01]  /*27d0*/  @!P2 LDG.E R6, desc[UR12][R6.64] ;  /* 0x0000000c0606a981 */ /* 0x000ee2000c1e1900 */
[----:B------:R-:W-:Y:S01]  /*27e0*/  @!P2 IADD3 R11, PT, PT, R11, R4, RZ ;  /* 0x000000040b0ba210 */ /* 0x000fe20007ffe0ff */
[----:B-1----:R-:W-:-:S04]  /*27f0*/  @P1 FFMA R17, R17, R17, R0 ;  /* 0x0000001111111223 */ /* 0x002fc80000000000 */
[----:B0-----:R-:W-:-:S04]  /*2800*/  @!P2 IMAD.WIDE R10, R11, 0x4, R12 ;  /* 0x000000040b0aa825 */ /* 0x001fc800078e020c */
[----:B------:R-:W-:Y:S01]  /*2810*/  @P1 FFMA R0, R8, R8, R17 ;  /* 0x0000000808001223 */ /* 0x000fe20000000011 */
[----:B---3--:R-:W-:-:S04]  /*2820*/  @!P2 FADD R9, R6, -R9 ;  /* 0x800000090609a221 */ /* 0x008fc80000000000 */
[----:B------:R-:W-:Y:S01]  /*2830*/  @!P2 FFMA R0, R9, R9, R0 ;  /* 0x000000090900a223 */ /* 0x000fe20000000000 */
[----:B------:R2:W-:Y:S06]  /*2840*/  @!P2 STG.E desc[UR12][R10.64], R9 ;  /* 0x000000090a00a986 */ /* 0x0005ec000c10190c */
.L_x_74:
[----:B--2---:R-:W-:Y:S01]  /*2850*/  IADD3 R2, PT, PT, R0, -0xd000000, RZ ;  /* 0xf300000000027810 */ /* 0x004fe20007ffe0ff */
[----:B01----:R0:W1:Y:S01]  /*2860*/  MUFU.RSQ R7, R0 ;  /* 0x0000000000077308 */ /* 0x0030620000001400 */
[----:B------:R-:W-:Y:S02]  /*2870*/  BSSY.RECONVERGENT B0, `(.L_x_78) ;  /* 0x000000b000007945 */ /* 0x000fe40003800200 */
[----:B------:R-:W-:-:S13]  /*2880*/  ISETP.GT.U32.AND P1, PT, R2, 0x727fffff, PT ;  /* 0x727fffff0200780c */ /* 0x000fda0003f24070 */
[----:B0-----:R-:W-:Y:S05]  /*2890*/  @!P1 BRA `(.L_x_79) ;  /* 0x0000000000109947 */ /* 0x001fea0003800000 */
[----:B------:R-:W-:-:S07]  /*28a0*/  MOV R9, 0x28c0 ;  /* 0x000028c000097802 */ /* 0x000fce0000000f00 */
[----:B-1----:R-:W-:Y:S05]  /*28b0*/  CALL.REL.NOINC `($__internal_0_$__cuda_sm20_sqrt_rn_f32_slowpath) ;  /* 0x0000002000187944 */ /* 0x002fea0003c00000 */
[----:B------:R-:W-:Y:S01]  /*28c0*/  MOV R3, R0 ;  /* 0x0000000000037202 */ /* 0x000fe20000000f00 */
[----:B------:R-:W-:Y:S06]  /*28d0*/  BRA `(.L_x_80) ;  /* 0x0000000000107947 */ /* 0x000fec0003800000 */
.L_x_79:
[C---:B-1----:R-:W-:Y:S01]  /*28e0*/  FMUL.FTZ R3, R7.reuse, R0 ;  /* 0x0000000007037220 */ /* 0x042fe20000410000 */
[----:B------:R-:W-:-:S03]  /*28f0*/  FMUL.FTZ R2, R7, 0.5 ;  /* 0x3f00000007027820 */ /* 0x000fc60000410000 */
[----:B------:R-:W-:-:S04]  /*2900*/  FFMA R0, -R3, R3, R0 ;  /* 0x0000000303007223 */ /* 0x000fc80000000100 */
[----:B------:R-:W-:-:S07]  /*2910*/  FFMA R3, R0, R2, R3 ;  /* 0x0000000200037223 */ /* 0x000fce0000000003 */
.L_x_80:
[----:B------:R-:W-:Y:S05]  /*2920*/  BSYNC.RECONVERGENT B0 ;  /* 0x0000000000007941 */ /* 0x000fea0003800200 */
.L_x_78:
[----:B------:R-:W-:Y:S05]  /*2930*/  @!P0 EXIT ;  /* 0x000000000000894d */ /* 0x000fea0003800000 */
[----:B------:R-:W0:Y:S01]  /*2940*/  LDCU UR5, c[0x0][0x384] ;  /* 0x00007080ff0577ac */ /* 0x000e220008000800 */
[----:B------:R-:W1:Y:S01]  /*2950*/  LDCU UR4, c[0x0][0x388] ;  /* 0x00007100ff0477ac */ /* 0x000e620008000800 */
[----:B0-----:R-:W-:Y:S02]  /*2960*/  UISETP.GE.U32.AND UP0, UPT, UR5, 0x10, UPT ;  /* 0x000000100500788c */ /* 0x001fe4000bf06070 */
[----:B------:R-:W-:Y:S01]  /*2970*/  ULOP3.LUT UR9, UR5, 0xf, URZ, 0xc0, !UPT ;  /* 0x0000000f05097892 */ /* 0x000fe2000f8ec0ff */
[----:B-1----:R-:W-:Y:S01]  /*2980*/  IMAD R5, R5, UR4, RZ ;  /* 0x0000000405057c24 */ /* 0x002fe2000f8e02ff */
[----:B------:R-:W-:-:S05]  /*2990*/  UMOV UR4, URZ ;  /* 0x000000ff00047c82 */ /* 0x000fca0008000000 */
[----:B------:R-:W-:Y:S05]  /*29a0*/  BRA.U !UP0, `(.L_x_81) ;  /* 0x00000011082c7547 */ /* 0x000fea000b800000 */
[----:B------:R-:W0:Y:S01]  /*29b0*/  LDCU.64 UR6, c[0x0][0x398] ;  /* 0x00007300ff0677ac */ /* 0x000e220008000a00 */
[----:B------:R-:W-:Y:S01]  /*29c0*/  MOV R2, R5 ;  /* 0x0000000500027202 */ /* 0x000fe20000000f00 */
[----:B------:R-:W-:-:S04]  /*29d0*/  ULOP3.LUT UR4, UR5, 0x7ffffff0, URZ, 0xc0, !UPT ;  /* 0x7ffffff005047892 */ /* 0x000fc8000f8ec0ff */
[----:B------:R-:W-:Y:S02]  /*29e0*/  UIADD3 UR8, UPT, UPT, -UR4, URZ, URZ ;  /* 0x000000ff04087290 */ /* 0x000fe4000fffe1ff */
[----:B0-----:R-:W-:-:S04]  /*29f0*/  UIADD3 UR5, UP0, UPT, UR6, 0x20, URZ ;  /* 0x0000002006057890 */ /* 0x001fc8000ff1e0ff */
[----:B------:R-:W-:-:S12]  /*2a00*/  UIADD3.X UR6, UPT, UPT, URZ, UR7, URZ, UP0, !UPT ;  /* 0x00000007ff067290 */ /* 0x000fd800087fe4ff */
.L_x_114:
[----:B0-----:R-:W-:Y:S02]  /*2a10*/  MOV R10, UR5 ;  /* 0x00000005000a7c02 */ /* 0x001fe40008000f00 */
[----:B------:R-:W-:-:S03]  /*2a20*/  MOV R11, UR6 ;  /* 0x00000006000b7c02 */ /* 0x000fc60008000f00 */
[----:B------:R-:W-:-:S05]  /*2a30*/  IMAD.WIDE R10, R2, 0x4, R10 ;  /* 0x00000004020a7825 */ /* 0x000fca00078e020a */
[----:B------:R-:W2:Y:S01]  /*2a40*/  LDG.E R0, desc[UR12][R10.64+-0x20] ;  /* 0xffffe00c0a007981 */ /* 0x000ea2000c1e1900 */
[----:B------:R-:W0:Y:S01]  /*2a50*/  MUFU.RCP R4, R3 ;  /* 0x0000000300047308 */ /* 0x000e220000001000 */
[----:B------:R-:W-:Y:S01]  /*2a60*/  UIADD3 UR8, UPT, UPT, UR8, 0x10, URZ ;  /* 0x0000001008087890 */ /* 0x000fe2000fffe0ff */
[----:B------:R-:W-:Y:S03]  /*2a70*/  BSSY.RECONVERGENT B2, `(.L_x_82) ;  /* 0x000000c000027945 */ /* 0x000fe60003800200 */
[----:B------:R-:W-:Y:S01]  /*2a80*/  UISETP.NE.AND UP0, UPT, UR8, URZ, UPT ;  /* 0x000000ff0800728c */ /* 0x000fe2000bf05270 */
[----:B0-----:R-:W-:-:S04]  /*2a90*/  FFMA R7, R4, -R3, 1 ;  /* 0x3f80000004077423 */ /* 0x001fc80000000803 */
[----:B------:R-:W-:Y:S01]  /*2aa0*/  FFMA R7, R4, R7, R4 ;  /* 0x0000000704077223 */ /* 0x000fe20000000004 */
[----:B--2---:R-:W0:Y:S03]  /*2ab0*/  FCHK P0, R0, R3 ;  /* 0x0000000300007302 */ /* 0x004e260000000000 */
[----:B------:R-:W-:-:S04]  /*2ac0*/  FFMA R4, R0, R7, RZ ;  /* 0x0000000700047223 */ /* 0x000fc800000000ff */
[----:B------:R-:W-:-:S04]  /*2ad0*/  FFMA R6, R4, -R3, R0 ;  /* 0x8000000304067223 */ /* 0x000fc80000000000 */
[----:B------:R-:W-:Y:S01]  /*2ae0*/  FFMA R7, R7, R6, R4 ;  /* 0x0000000607077223 */ /* 0x000fe20000000004 */
[----:B0-----:R-:W-:Y:S06]  /*2af0*/  @!P0 BRA `(.L_x_83) ;  /* 0x00000000000c8947 */ /* 0x001fec0003800000 */
[----:B------:R-:W-:-:S07]  /*2b00*/  MOV R6, 0x2b20 ;  /* 0x00002b2000067802 */ /* 0x000fce0000000f00 */
[----:B------:R-:W-:Y:S05]  /*2b10*/  CALL.REL.NOINC `($__internal_1_$__cuda_sm3x_div_rn_noftz_f32_slowpath) ;  /* 0x0000001c00dc7944 */ /* 0x000fea0003c00000 */
[----:B------:R-:W-:-:S07]  /*2b20*/  MOV R7, R0 ;  /* 0x0000000000077202 */ /* 0x000fce0000000f00 */
.L_x_83:
[----:B------:R-:W-:Y:S05]  /*2b30*/  BSYNC.RECONVERGENT B2 ;  /* 0x0000000000027941 */ /* 0x000fea0003800200 */
.L_x_82:
[----:B------:R-:W2:Y:S01]  /*2b40*/  LDG.E R13, desc[UR12][R10.64+-0x1c] ;  /* 0xffffe40c0a0d7981 */ /* 0x000ea2000c1e1900 */
[----:B------:R-:W0:Y:S01]  /*2b50*/  MUFU.RCP R0, R3 ;  /* 0x0000000300007308 */ /* 0x000e220000001000 */
[----:B------:R-:W-:Y:S02]  /*2b60*/  BSSY.RECONVERGENT B2, `(.L_x_84) ;  /* 0x000000d000027945 */ /* 0x000fe40003800200 */
[----:B------:R1:W-:Y:S01]  /*2b70*/  STG.E desc[UR12][R10.64+-0x20], R7 ;  /* 0xffffe0070a007986 */ /* 0x0003e2000c10190c */
[----:B0-----:R-:W-:-:S04]  /*2b80*/  FFMA R9, R0, -R3, 1 ;  /* 0x3f80000000097423 */ /* 0x001fc80000000803 */
[----:B------:R-:W-:Y:S01]  /*2b90*/  FFMA R0, R0, R9, R0 ;  /* 0x0000000900007223 */ /* 0x000fe20000000000 */
[----:B--2---:R-:W0:Y:S03]  /*2ba0*/  FCHK P0, R13, R3 ;  /* 0x000000030d007302 */ /* 0x004e260000000000 */
[----:B------:R-:W-:-:S04]  /*2bb0*/  FFMA R4, R0, R13, RZ ;  /* 0x0000000d00047223 */ /* 0x000fc800000000ff */
[----:B------:R-:W-:-:S04]  /*2bc0*/  FFMA R9, R4, -R3, R13 ;  /* 0x8000000304097223 */ /* 0x000fc8000000000d */
[----:B------:R-:W-:Y:S01]  /*2bd0*/  FFMA R9, R0, R9, R4 ;  /* 0x0000000900097223 */ /* 0x000fe20000000004 */
[----:B01----:R-:W-:Y:S06]  /*2be0*/  @!P0 BRA `(.L_x_85) ;  /* 0x0000000000108947 */ /* 0x003fec0003800000 */
[----:B------:R-:W-:Y:S02]  /*2bf0*/  MOV R0, R13 ;  /* 0x0000000d00007202 */ /* 0x000fe40000000f00 */
[----:B------:R-:W-:-:S07]  /*2c00*/  MOV R6, 0x2c20 ;  /* 0x00002c2000067802 */ /* 0x000fce0000000f00 */
[----:B------:R-:W-:Y:S05]  /*2c10*/  CALL.REL.NOINC `($__internal_1_$__cuda_sm3x_div_rn_noftz_f32_slowpath) ;  /* 0x0000001c009c7944 */ /* 0x000fea0003c00000 */
[----:B------:R-:W-:-:S07]  /*2c20*/  MOV R9, R0 ;  /* 0x0000000000097202 */ /* 0x000fce0000000f00 */
.L_x_85:
[----:B------:R-:W-:Y:S05]  /*2c30*/  BSYNC.RECONVERGENT B2 ;  /* 0x0000000000027941 */ /* 0x000fea0003800200 */
.L_x_84:
        /* <DEDUP_REMOVED lines=15> */
.L_x_87:
[----:B------:R-:W-:Y:S05]  /*2d30*/  BSYNC.RECONVERGENT B2 ;  /* 0x0000000000027941 */ /* 0x000fea0003800200 */
.L_x_86:
        /* <DEDUP_REMOVED lines=15> */
.L_x_89:
[----:B------:R-:W-:Y:S05]  /*2e30*/  BSYNC.RECONVERGENT B2 ;  /* 0x0000000000027941 */ /* 0x000fea0003800200 */
.L_x_88:
        /* <DEDUP_REMOVED lines=15> */
.L_x_91:
[----:B------:R-:W-:Y:S05]  /*2f30*/  BSYNC.RECONVERGENT B2 ;  /* 0x0000000000027941 */ /* 0x000fea0003800200 */
.L_x_90:
        /* <DEDUP_REMOVED lines=15> */
.L_x_93:
[----:B------:R-:W-:Y:S05]  /*3030*/  BSYNC.RECONVERGENT B2 ;  /* 0x0000000000027941 */ /* 0x000fea0003800200 */
.L_x_92:
        /* <DEDUP_REMOVED lines=15> */
.L_x_95:
[----:B------:R-:W-:Y:S05]  /*3130*/  BSYNC.RECONVERGENT B2 ;  /* 0x0000000000027941 */ /* 0x000fea0003800200 */
.L_x_94:
        /* <DEDUP_REMOVED lines=15> */
.L_x_97:
[----:B------:R-:W-:Y:S05]  /*3230*/  BSYNC.RECONVERGENT B2 ;  /* 0x0000000000027941 */ /* 0x000fea0003800200 */
.L_x_96:
        /* <DEDUP_REMOVED lines=15> */
.L_x_99:
[----:B------:R-:W-:Y:S05]  /*3330*/  BSYNC.RECONVERGENT B2 ;  /* 0x0000000000027941 */ /* 0x000fea0003800200 */
.L_x_98:
        /* <DEDUP_REMOVED lines=15> */
.L_x_101:
[----:B------:R-:W-:Y:S05]  /*3430*/  BSYNC.RECONVERGENT B2 ;  /* 0x0000000000027941 */ /* 0x000fea0003800200 */
.L_x_100:
        /* <DEDUP_REMOVED lines=15> */
.L_x_103:
[----:B------:R-:W-:Y:S05]  /*3530*/  BSYNC.RECONVERGENT B2 ;  /* 0x0000000000027941 */ /* 0x000fea0003800200 */
.L_x_102:
        /* <DEDUP_REMOVED lines=15> */
.L_x_105:
[----:B------:R-:W-:Y:S05]  /*3630*/  BSYNC.RECONVERGENT B2 ;  /* 0x0000000000027941 */ /* 0x000fea0003800200 */
.L_x_104:
        /* <DEDUP_REMOVED lines=15> */
.L_x_107:
[----:B------:R-:W-:Y:S05]  /*3730*/  BSYNC.RECONVERGENT B2 ;  /* 0x0000000000027941 */ /* 0x000fea0003800200 */
.L_x_106:
        /* <DEDUP_REMOVED lines=15> */
.L_x_109:
[----:B------:R-:W-:Y:S05]  /*3830*/  BSYNC.RECONVERGENT B2 ;  /* 0x0000000000027941 */ /* 0x000fea0003800200 */
.L_x_108:
        /* <DEDUP_REMOVED lines=15> */
.L_x_111:
[----:B------:R-:W-:Y:S05]  /*3930*/  BSYNC.RECONVERGENT B2 ;  /* 0x0000000000027941 */ /* 0x000fea0003800200 */
.L_x_110:
        /* <DEDUP_REMOVED lines=14> */
.L_x_113:
[----:B------:R-:W-:Y:S05]  /*3a20*/  BSYNC.RECONVERGENT B2 ;  /* 0x0000000000027941 */ /* 0x000fea0003800200 */
.L_x_112:
[----:B------:R0:W-:Y:S01]  /*3a30*/  STG.E desc[UR12][R10.64+0x1c], R0 ;  /* 0x00001c000a007986 */ /* 0x0001e2000c10190c */
[----:B------:R-:W-:Y:S01]  /*3a40*/  IADD3 R2, PT, PT, R2, 0x10, RZ ;  /* 0x0000001002027810 */ /* 0x000fe20007ffe0ff */
[----:B------:R-:W-:Y:S06]  /*3a50*/  BRA.U UP0, `(.L_x_114) ;  /* 0xffffffed00ec7547 */ /* 0x000fec000b83ffff */
.L_x_81:
[----:B------:R-:W-:-:S13]  /*3a60*/  ISETP.NE.AND P0, PT, RZ, UR9, PT ;  /* 0x00000009ff007c0c */ /* 0x000fda000bf05270 */
[----:B------:R-:W-:Y:S05]  /*3a70*/  @!P0 EXIT ;  /* 0x000000000000894d */ /* 0x000fea0003800000 */
[----:B------:R-:W1:Y:S01]  /*3a80*/  LDCU UR5, c[0x0][0x384] ;  /* 0x00007080ff0577ac */ /* 0x000e620008000800 */
[----:B------:R-:W-:Y:S02]  /*3a90*/  UISETP.GE.U32.AND UP0, UPT, UR9, 0x8, UPT ;  /* 0x000000080900788c */ /* 0x000fe4000bf06070 */
[----:B-1----:R-:W-:-:S07]  /*3aa0*/  ULOP3.LUT UR5, UR5, 0x7, URZ, 0xc0, !UPT ;  /* 0x0000000705057892 */ /* 0x002fce000f8ec0ff */
[----:B------:R-:W-:Y:S05]  /*3ab0*/  BRA.U !UP0, `(.L_x_115) ;  /* 0x00000009080c7547 */ /* 0x000fea000b800000 */
[----:B0-----:R-:W0:Y:S01]  /*3ac0*/  LDC.64 R10, c[0x0][0x398] ;  /* 0x0000e600ff0a7b82 */ /* 0x001e220000000a00 */
[----:B------:R-:W-:-:S05]  /*3ad0*/  IADD3 R7, PT, PT, R5, UR4, RZ ;  /* 0x0000000405077c10 */ /* 0x000fca000fffe0ff */
[----:B0-----:R-:W-:-:S05]  /*3ae0*/  IMAD.WIDE R10, R7, 0x4, R10 ;  /* 0x00000004070a7825 */ /* 0x001fca00078e020a */
[----:B------:R-:W2:Y:S01]  /*3af0*/  LDG.E R9, desc[UR12][R10.64] ;  /* 0x0000000c0a097981 */ /* 0x000ea2000c1e1900 */
[----:B------:R-:W0:Y:S01]  /*3b00*/  MUFU.RCP R0, R3 ;  /* 0x0000000300007308 */ /* 0x000e220000001000 */
[----:B------:R-:W-:Y:S01]  /*3b10*/  BSSY.RECONVERGENT B2, `(.L_x_116) ;  /* 0x000000c000027945 */ /* 0x000fe20003800200 */
[----:B0-----:R-:W-:-:S04]  /*3b20*/  FFMA R7, R0, -R3, 1 ;  /* 0x3f80000000077423 */ /* 0x001fc80000000803 */
[----:B------:R-:W-:Y:S02]  /*3b30*/  FFMA R0, R0, R7, R0 ;  /* 0x0000000700007223 */ /* 0x000fe40000000000 */
[----:B--2---:R-:W0:Y:S02]  /*3b40*/  FCHK P0, R9, R3 ;  /* 0x0000000309007302 */ /* 0x004e240000000000 */
[----:B------:R-:W-:-:S04]  /*3b50*/  FFMA R2, R0, R9, RZ ;  /* 0x0000000900027223 */ /* 0x000fc800000000ff */
[----:B------:R-:W-:-:S04]  /*3b60*/  FFMA R7, R2, -R3, R9 ;  /* 0x8000000302077223 */ /* 0x000fc80000000009 */
[----:B------:R-:W-:Y:S01]  /*3b70*/  FFMA R7, R0, R7, R2 ;  /* 0x0000000700077223 */ /* 0x000fe20000000002 */
[----:B0-----:R-:W-:Y:S06]  /*3b80*/  @!P0 BRA `(.L_x_117) ;  /* 0x0000000000108947 */ /* 0x001fec0003800000 */
[----:B------:R-:W-:Y:S02]  /*3b90*/  MOV R0, R9 ;  /* 0x0000000900007202 */ /* 0x000fe40000000f00 */
[----:B------:R-:W-:-:S07]  /*3ba0*/  MOV R6, 0x3bc0 ;  /* 0x00003bc000067802 */ /* 0x000fce0000000f00 */
[----:B------:R-:W-:Y:S05]  /*3bb0*/  CALL.REL.NOINC `($__internal_1_$__cuda_sm3x_div_rn_noftz_f32_slowpath) ;  /* 0x0000000c00b47944 */ /* 0x000fea0003c00000 */
[----:B------:R-:W-:-:S07]  /*3bc0*/  MOV R7, R0 ;  /* 0x0000000000077202 */ /* 0x000fce0000000f00 */
.L_x_117:
[----:B------:R-:W-:Y:S05]  /*3bd0*/  BSYNC.RECONVERGENT B2 ;  /* 0x0000000000027941 */ /* 0x000fea0003800200 */
.L_x_116:
        /* <DEDUP_REMOVED lines=15> */
.L_x_119:
[----:B------:R-:W-:Y:S05]  /*3cd0*/  BSYNC.RECONVERGENT B2 ;  /* 0x0000000000027941 */ /* 0x000fea0003800200 */
.L_x_118:
        /* <DEDUP_REMOVED lines=15> */
.L_x_121:
[----:B------:R-:W-:Y:S05]  /*3dd0*/  BSYNC.RECONVERGENT B2 ;  /* 0x0000000000027941 */ /* 0x000fea0003800200 */
.L_x_120:
        /* <DEDUP_REMOVED lines=15> */
.L_x_123:
[----:B------:R-:W-:Y:S05]  /*3ed0*/  BSYNC.RECONVERGENT B2 ;  /* 0x0000000000027941 */ /* 0x000fea0003800200 */
.L_x_122:
        /* <DEDUP_REMOVED lines=15> */
.L_x_125:
[----:B------:R-:W-:Y:S05]  /*3fd0*/  BSYNC.RECONVERGENT B2 ;  /* 0x0000000000027941 */ /* 0x000fea0003800200 */
.L_x_124:
        /* <DEDUP_REMOVED lines=15> */
.L_x_127:
[----:B------:R-:W-:Y:S05]  /*40d0*/  BSYNC.RECONVERGENT B2 ;  /* 0x0000000000027941 */ /* 0x000fea0003800200 */
.L_x_126:
        /* <DEDUP_REMOVED lines=15> */
.L_x_129:
[----:B------:R-:W-:Y:S05]  /*41d0*/  BSYNC.RECONVERGENT B2 ;  /* 0x0000000000027941 */ /* 0x000fea0003800200 */
.L_x_128:
        /* <DEDUP_REMOVED lines=14> */
.L_x_131:
[----:B------:R-:W-:Y:S05]  /*42c0*/  BSYNC.RECONVERGENT B2 ;  /* 0x0000000000027941 */ /* 0x000fea0003800200 */
.L_x_130:
[----:B------:R1:W-:Y:S01]  /*42d0*/  STG.E desc[UR12][R10.64+0x1c], R0 ;  /* 0x00001c000a007986 */ /* 0x0003e2000c10190c */
[----:B------:R-:W-:-:S12]  /*42e0*/  UIADD3 UR4, UPT, UPT, UR4, 0x8, URZ ;  /* 0x0000000804047890 */ /* 0x000fd8000fffe0ff */
.L_x_115:
[----:B------:R-:W-:-:S13]  /*42f0*/  ISETP.NE.AND P0, PT, RZ, UR5, PT ;  /* 0x00000005ff007c0c */ /* 0x000fda000bf05270 */
[----:B------:R-:W-:Y:S05]  /*4300*/  @!P0 EXIT ;  /* 0x000000000000894d */ /* 0x000fea0003800000 */
[----:B------:R-:W2:Y:S01]  /*4310*/  LDCU UR6, c[0x0][0x384] ;  /* 0x00007080ff0677ac */ /* 0x000ea20008000800 */
[----:B------:R-:W-:Y:S02]  /*4320*/  UISETP.GE.U32.AND UP0, UPT, UR5, 0x4, UPT ;  /* 0x000000040500788c */ /* 0x000fe4000bf06070 */
[----:B--2---:R-:W-:-:S07]  /*4330*/  ULOP3.LUT UR6, UR6, 0x3, URZ, 0xc0, !UPT ;  /* 0x0000000306067892 */ /* 0x004fce000f8ec0ff */
[----:B------:R-:W-:Y:S05]  /*4340*/  BRA.U !UP0, `(.L_x_132) ;  /* 0x00000005080c7547 */ /* 0x000fea000b800000 */
[----:B01----:R-:W0:Y:S01]  /*4350*/  LDC.64 R10, c[0x0][0x398] ;  /* 0x0000e600ff0a7b82 */ /* 0x003e220000000a00 */
        /* <DEDUP_REMOVED lines=16> */
.L_x_134:
[----:B------:R-:W-:Y:S05]  /*4460*/  BSYNC.RECONVERGENT B2 ;  /* 0x0000000000027941 */ /* 0x000fea0003800200 */
.L_x_133:
        /* <DEDUP_REMOVED lines=15> */
.L_x_136:
[----:B------:R-:W-:Y:S05]  /*4560*/  BSYNC.RECONVERGENT B2 ;  /* 0x0000000000027941 */ /* 0x000fea0003800200 */
.L_x_135:
        /* <DEDUP_REMOVED lines=15> */
.L_x_138:
[----:B------:R-:W-:Y:S05]  /*4660*/  BSYNC.RECONVERGENT B2 ;  /* 0x0000000000027941 */ /* 0x000fea0003800200 */
.L_x_137:
        /* <DEDUP_REMOVED lines=14> */
.L_x_140:
[----:B------:R-:W-:Y:S05]  /*4750*/  BSYNC.RECONVERGENT B2 ;  /* 0x0000000000027941 */ /* 0x000fea0003800200 */
.L_x_139:
[----:B------:R2:W-:Y:S01]  /*4760*/  STG.E desc[UR12][R10.64+0xc], R0 ;  /* 0x00000c000a007986 */ /* 0x0005e2000c10190c */
[----:B------:R-:W-:-:S12]  /*4770*/  UIADD3 UR4, UPT, UPT, UR4, 0x4, URZ ;  /* 0x0000000404047890 */ /* 0x000fd8000fffe0ff */
.L_x_132:
[----:B------:R-:W-:-:S13]  /*4780*/  ISETP.NE.AND P0, PT, RZ, UR6, PT ;  /* 0x00000006ff007c0c */ /* 0x000fda000bf05270 */
[----:B------:R-:W-:Y:S05]  /*4790*/  @!P0 EXIT ;  /* 0x000000000000894d */ /* 0x000fea0003800000 */
[----:B012---:R-:W0:Y:S01]  /*47a0*/  LDC.64 R10, c[0x0][0x398] ;  /* 0x0000e600ff0a7b82 */ /* 0x007e220000000a00 */
[----:B------:R-:W-:Y:S01]  /*47b0*/  IADD3 R5, PT, PT, R5, UR4, RZ ;  /* 0x0000000405057c10 */ /* 0x000fe2000fffe0ff */
[----:B------:R-:W-:-:S12]  /*47c0*/  UIADD3 UR5, UPT, UPT, -UR6, URZ, URZ ;  /* 0x000000ff06057290 */ /* 0x000fd8000fffe1ff */
.L_x_143:
[----:B01----:R-:W-:-:S05]  /*47d0*/  IMAD.WIDE R18, R5, 0x4, R10 ;  /* 0x0000000405127825 */ /* 0x003fca00078e020a */
        /* <DEDUP_REMOVED lines=12> */
[----:B------:R-:W-:Y:S02]  /*48a0*/  MOV R0, R9 ;  /* 0x0000000900007202 */ /* 0x000fe40000000f00 */
[----:B------:R-:W-:-:S07]  /*48b0*/  MOV R6, 0x48d0 ;  /* 0x000048d000067802 */ /* 0x000fce0000000f00 */
[----:B------:R-:W-:Y:S05]  /*48c0*/  CALL.REL.NOINC `($__internal_1_$__cuda_sm3x_div_rn_noftz_f32_slowpath) ;  /* 0x0000000000707944 */ /* 0x000fea0003c00000 */
.L_x_142:
[----:B------:R-:W-:Y:S05]  /*48d0*/  BSYNC.RECONVERGENT B2 ;  /* 0x0000000000027941 */ /* 0x000fea0003800200 */
.L_x_141:
[----:B------:R1:W-:Y:S01]  /*48e0*/  STG.E desc[UR12][R18.64], R0 ;  /* 0x0000000012007986 */ /* 0x0003e2000c10190c */
[----:B------:R-:W-:Y:S01]  /*48f0*/  IADD3 R5, PT, PT, R5, 0x1, RZ ;  /* 0x0000000105057810 */ /* 0x000fe20007ffe0ff */
[----:B------:R-:W-:Y:S06]  /*4900*/  BRA.U UP0, `(.L_x_143) ;  /* 0xfffffffd00b07547 */ /* 0x000fec000b83ffff */
[----:B------:R-:W-:Y:S05]  /*4910*/  EXIT ;  /* 0x000000000000794d */ /* 0x000fea0003800000 */
        .weak           $__internal_0_$__cuda_sm20_sqrt_rn_f32_slowpath
        .type           $__internal_0_$__cuda_sm20_sqrt_rn_f32_slowpath,@function
        .size           $__internal_0_$__cuda_sm20_sqrt_rn_f32_slowpath,($__internal_1_$__cuda_sm3x_div_rn_noftz_f32_slowpath - $__internal_0_$__cuda_sm20_sqrt_rn_f32_slowpath)
$__internal_0_$__cuda_sm20_sqrt_rn_f32_slowpath:
[----:B------:R-:W-:-:S13]  /*4920*/  LOP3.LUT P1, RZ, R0, 0x7fffffff, RZ, 0xc0, !PT ;  /* 0x7fffffff00ff7812 */ /* 0x000fda000782c0ff */
[----:B------:R-:W-:Y:S01]  /*4930*/  @!P1 MOV R2, R0 ;  /* 0x0000000000029202 */ /* 0x000fe20000000f00 */
[----:B------:R-:W-:Y:S06]  /*4940*/  @!P1 BRA `(.L_x_144) ;  /* 0x0000000000409947 */ /* 0x000fec0003800000 */
[----:B------:R-:W-:-:S13]  /*4950*/  FSETP.GEU.FTZ.AND P1, PT, R0, RZ, PT ;  /* 0x000000ff0000720b */ /* 0x000fda0003f3e000 */
[----:B------:R-:W-:Y:S01]  /*4960*/  @!P1 MOV R2, 0x7fffffff ;  /* 0x7fffffff00029802 */ /* 0x000fe20000000f00 */
[----:B------:R-:W-:Y:S06]  /*4970*/  @!P1 BRA `(.L_x_144) ;  /* 0x0000000000349947 */ /* 0x000fec0003800000 */
[----:B------:R-:W-:-:S13]  /*4980*/  FSETP.GTU.FTZ.AND P1, PT, |R0|, +INF , PT ;  /* 0x7f8000000000780b */ /* 0x000fda0003f3c200 */
[----:B------:R-:W-:Y:S01]  /*4990*/  @P1 FADD.FTZ R2, R0, 1 ;  /* 0x3f80000000021421 */ /* 0x000fe20000010000 */
[----:B------:R-:W-:Y:S06]  /*49a0*/  @P1 BRA `(.L_x_144) ;  /* 0x0000000000281947 */ /* 0x000fec0003800000 */
[----:B------:R-:W-:-:S13]  /*49b0*/  FSETP.NEU.FTZ.AND P1, PT, |R0|, +INF , PT ;  /* 0x7f8000000000780b */ /* 0x000fda0003f3d200 */
[----:B------:R-:W-:-:S04]  /*49c0*/  @P1 FFMA R3, R0, 1.84467440737095516160e+19, RZ ;  /* 0x5f80000000031823 */ /* 0x000fc800000000ff */
[----:B------:R-:W0:Y:S02]  /*49d0*/  @P1 MUFU.RSQ R2, R3 ;  /* 0x0000000300021308 */ /* 0x000e240000001400 */
[----:B0-----:R-:W-:Y:S01]  /*49e0*/  @P1 FMUL.FTZ R4, R3, R2 ;  /* 0x0000000203041220 */ /* 0x001fe20000410000 */
[----:B------:R-:W-:Y:S01]  /*49f0*/  @P1 FMUL.FTZ R8, R2, 0.5 ;  /* 0x3f00000002081820 */ /* 0x000fe20000410000 */
[----:B------:R-:W-:Y:S02]  /*4a00*/  @!P1 MOV R2, R0 ;  /* 0x0000000000029202 */ /* 0x000fe40000000f00 */
[----:B------:R-:W-:-:S04]  /*4a10*/  @P1 FADD.FTZ R6, -R4, -RZ ;  /* 0x800000ff04061221 */ /* 0x000fc80000010100 */
[----:B------:R-:W-:-:S04]  /*4a20*/  @P1 FFMA R7, R4, R6, R3 ;  /* 0x0000000604071223 */ /* 0x000fc80000000003 */
[----:B------:R-:W-:-:S04]  /*4a30*/  @P1 FFMA R7, R7, R8, R4 ;  /* 0x0000000807071223 */ /* 0x000fc80000000004 */
[----:B------:R-:W-:-:S07]  /*4a40*/  @P1 FMUL.FTZ R2, R7, 2.3283064365386962891e-10 ;  /* 0x2f80000007021820 */ /* 0x000fce0000410000 */
.L_x_144:
[----:B------:R-:W-:Y:S01]  /*4a50*/  HFMA2 R3, -RZ, RZ, 0, 0 ;  /* 0x00000000ff037431 */ /* 0x000fe200000001ff */
[----:B------:R-:W-:Y:S02]  /*4a60*/  MOV R0, R2 ;  /* 0x0000000200007202 */ /* 0x000fe40000000f00 */
[----:B------:R-:W-:-:S04]  /*4a70*/  MOV R2, R9 ;  /* 0x0000000900027202 */ /* 0x000fc80000000f00 */
[----:B------:R-:W-:Y:S05]  /*4a80*/  RET.REL.NODEC R2 `(_Z14normalize_rowsiiiPfS_) ;  /* 0xffffffb4025c7950 */ /* 0x000fea0003c3ffff */
        .weak           $__internal_1_$__cuda_sm3x_div_rn_noftz_f32_slowpath
        .type           $__internal_1_$__cuda_sm3x_div_rn_noftz_f32_slowpath,@function
        .size           $__internal_1_$__cuda_sm3x_div_rn_noftz_f32_slowpath,(.L_x_158 - $__internal_1_$__cuda_sm3x_div_rn_noftz_f32_slowpath)
$__internal_1_$__cuda_sm3x_div_rn_noftz_f32_slowpath:
[----:B------:R-:W-:Y:S01]  /*4a90*/  SHF.R.U32.HI R7, RZ, 0x17, R3 ;  /* 0x00000017ff077819 */ /* 0x000fe20000011603 */
[----:B------:R-:W-:Y:S01]  /*4aa0*/  BSSY.RECONVERGENT B0, `(.L_x_145) ;  /* 0x0000063000007945 */ /* 0x000fe20003800200 */
[----:B------:R-:W-:Y:S02]  /*4ab0*/  SHF.R.U32.HI R12, RZ, 0x17, R0 ;  /* 0x00000017ff0c7819 */ /* 0x000fe40000011600 */
[----:B------:R-:W-:Y:S02]  /*4ac0*/  LOP3.LUT R7, R7, 0xff, RZ, 0xc0, !PT ;  /* 0x000000ff07077812 */ /* 0x000fe400078ec0ff */
[----:B------:R-:W-:Y:S02]  /*4ad0*/  LOP3.LUT R12, R12, 0xff, RZ, 0xc0, !PT ;  /* 0x000000ff0c0c7812 */ /* 0x000fe400078ec0ff */
[----:B------:R-:W-:Y:S02]  /*4ae0*/  IADD3 R13, PT, PT, R7, -0x1, RZ ;  /* 0xffffffff070d7810 */ /* 0x000fe40007ffe0ff */
[----:B------:R-:W-:-:S02]  /*4af0*/  IADD3 R14, PT, PT, R12, -0x1, RZ ;  /* 0xffffffff0c0e7810 */ /* 0x000fc40007ffe0ff */
[----:B------:R-:W-:Y:S02]  /*4b00*/  ISETP.GT.U32.AND P0, PT, R13, 0xfd, PT ;  /* 0x000000fd0d00780c */ /* 0x000fe40003f04070 */
[----:B------:R-:W-:Y:S02]  /*4b10*/  MOV R15, R3 ;  /* 0x00000003000f7202 */ /* 0x000fe40000000f00 */
[----:B------:R-:W-:-:S13]  /*4b20*/  ISETP.GT.U32.OR P0, PT, R14, 0xfd, P0 ;  /* 0x000000fd0e00780c */ /* 0x000fda0000704470 */
[----:B------:R-:W-:Y:S01]  /*4b30*/  @!P0 MOV R8, RZ ;  /* 0x000000ff00088202 */ /* 0x000fe20000000f00 */
[----:B------:R-:W-:Y:S06]  /*4b40*/  @!P0 BRA `(.L_x_146) ;  /* 0x00000000005c8947 */ /* 0x000fec0003800000 */
[----:B------:R-:W-:Y:S02]  /*4b50*/  FSETP.GTU.FTZ.AND P0, PT, |R0|, +INF , PT ;  /* 0x7f8000000000780b */ /* 0x000fe40003f1c200 */
[----:B------:R-:W-:-:S04]  /*4b60*/  FSETP.GTU.FTZ.AND P1, PT, |R3|, +INF , PT ;  /* 0x7f8000000300780b */ /* 0x000fc80003f3c200 */
[----:B------:R-:W-:-:S13]  /*4b70*/  PLOP3.LUT P0, PT, P0, P1, PT, 0xf8, 0x8f ;  /* 0x00000000008f781c */ /* 0x000fda0000703f70 */
[----:B------:R-:W-:Y:S05]  /*4b80*/  @P0 BRA `(.L_x_147) ;  /* 0x00000004004c0947 */ /* 0x000fea0003800000 */
[----:B------:R-:W-:-:S13]  /*4b90*/  LOP3.LUT P0, RZ, R15, 0x7fffffff, R0, 0xc8, !PT ;  /* 0x7fffffff0fff7812 */ /* 0x000fda000780c800 */
[----:B------:R-:W-:Y:S05]  /*4ba0*/  @!P0 BRA `(.L_x_148) ;  /* 0x00000004003c8947 */ /* 0x000fea0003800000 */
[C---:B------:R-:W-:Y:S02]  /*4bb0*/  FSETP.NEU.FTZ.AND P2, PT, |R0|.reuse, +INF , PT ;  /* 0x7f8000000000780b */ /* 0x040fe40003f5d200 */
[----:B------:R-:W-:Y:S02]  /*4bc0*/  FSETP.NEU.FTZ.AND P1, PT, |R3|, +INF , PT ;  /* 0x7f8000000300780b */ /* 0x000fe40003f3d200 */
[----:B------:R-:W-:-:S11]  /*4bd0*/  FSETP.NEU.FTZ.AND P0, PT, |R0|, +INF , PT ;  /* 0x7f8000000000780b */ /* 0x000fd60003f1d200 */
[----:B------:R-:W-:Y:S05]  /*4be0*/  @!P1 BRA !P2, `(.L_x_148) ;  /* 0x00000004002c9947 */ /* 0x000fea0005000000 */
[----:B------:R-:W-:-:S04]  /*4bf0*/  LOP3.LUT P2, RZ, R0, 0x7fffffff, RZ, 0xc0, !PT ;  /* 0x7fffffff00ff7812 */ /* 0x000fc8000784c0ff */
[----:B------:R-:W-:-:S13]  /*4c00*/  PLOP3.LUT P1, PT, P1, P2, PT, 0x2f, 0xf2 ;  /* 0x0000000000f2781c */ /* 0x000fda0000f24577 */
[----:B------:R-:W-:Y:S05]  /*4c10*/  @P1 BRA `(.L_x_149) ;  /* 0x0000000400181947 */ /* 0x000fea0003800000 */
[----:B------:R-:W-:-:S04]  /*4c20*/  LOP3.LUT P1, RZ, R15, 0x7fffffff, RZ, 0xc0, !PT ;  /* 0x7fffffff0fff7812 */ /* 0x000fc8000782c0ff */
[----:B------:R-:W-:-:S13]  /*4c30*/  PLOP3.LUT P0, PT, P0, P1, PT, 0x2f, 0xf2 ;  /* 0x0000000000f2781c */ /* 0x000fda0000702577 */
[----:B------:R-:W-:Y:S05]  /*4c40*/  @P0 BRA `(.L_x_150) ;  /* 0x0000000400000947 */ /* 0x000fea0003800000 */
[----:B------:R-:W-:Y:S02]  /*4c50*/  ISETP.GE.AND P0, PT, R14, RZ, PT ;  /* 0x000000ff0e00720c */ /* 0x000fe40003f06270 */
[----:B------:R-:W-:-:S11]  /*4c60*/  ISETP.GE.AND P1, PT, R13, RZ, PT ;  /* 0x000000ff0d00720c */ /* 0x000fd60003f26270 */
[----:B------:R-:W-:Y:S01]  /*4c70*/  @P0 MOV R8, RZ ;  /* 0x000000ff00080202 */ /* 0x000fe20000000f00 */
[----:B------:R-:W-:Y:S01]  /*4c80*/  @!P0 FFMA R0, R0, 1.84467440737095516160e+19, RZ ;  /* 0x5f80000000008823 */ /* 0x000fe200000000ff */
[----:B------:R-:W-:Y:S01]  /*4c90*/  @!P0 MOV R8, 0xffffffc0 ;  /* 0xffffffc000088802 */ /* 0x000fe20000000f00 */
[----:B------:R-:W-:-:S03]  /*4ca0*/  @!P1 FFMA R15, R3, 1.84467440737095516160e+19, RZ ;  /* 0x5f800000030f9823 */ /* 0x000fc600000000ff */
[----:B------:R-:W-:-:S07]  /*4cb0*/  @!P1 IADD3 R8, PT, PT, R8, 0x40, RZ ;  /* 0x0000004008089810 */ /* 0x000fce0007ffe0ff */
.L_x_146:
[----:B------:R-:W-:Y:S01]  /*4cc0*/  LEA R14, R7, 0xc0800000, 0x17 ;  /* 0xc0800000070e7811 */ /* 0x000fe200078eb8ff */
[----:B------:R-:W-:Y:S01]  /*4cd0*/  BSSY.RECONVERGENT B1, `(.L_x_151) ;  /* 0x0000036000017945 */ /* 0x000fe20003800200 */
[----:B------:R-:W-:Y:S02]  /*4ce0*/  IADD3 R12, PT, PT, R12, -0x7f, RZ ;  /* 0xffffff810c0c7810 */ /* 0x000fe40007ffe0ff */
[----:B------:R-:W-:-:S03]  /*4cf0*/  IADD3 R17, PT, PT, -R14, R15, RZ ;  /* 0x0000000f0e117210 */ /* 0x000fc60007ffe1ff */
[C---:B------:R-:W-:Y:S01]  /*4d00*/  IMAD R0, R12.reuse, -0x800000, R0 ;  /* 0xff8000000c007824 */ /* 0x040fe200078e0200 */
[----:B------:R0:W1:Y:S01]  /*4d10*/  MUFU.RCP R14, R17 ;  /* 0x00000011000e7308 */ /* 0x0000620000001000 */
[----:B------:R-:W-:Y:S01]  /*4d20*/  FADD.FTZ R13, -R17, -RZ ;  /* 0x800000ff110d7221 */ /* 0x000fe20000010100 */
[----:B0-----:R-:W-:-:S04]  /*4d30*/  IADD3 R17, PT, PT, R12, 0x7f, -R7 ;  /* 0x0000007f0c117810 */ /* 0x001fc80007ffe807 */
[----:B------:R-:W-:Y:S01]  /*4d40*/  IADD3 R17, PT, PT, R17, R8, RZ ;  /* 0x0000000811117210 */ /* 0x000fe20007ffe0ff */
[----:B-1----:R-:W-:-:S04]  /*4d50*/  FFMA R15, R14, R13, 1 ;  /* 0x3f8000000e0f7423 */ /* 0x002fc8000000000d */
[----:B------:R-:W-:-:S04]  /*4d60*/  FFMA R15, R14, R15, R14 ;  /* 0x0000000f0e0f7223 */ /* 0x000fc8000000000e */
[----:B------:R-:W-:-:S04]  /*4d70*/  FFMA R14, R0, R15, RZ ;  /* 0x0000000f000e7223 */ /* 0x000fc800000000ff */
[----:B------:R-:W-:-:S04]  /*4d80*/  FFMA R16, R13, R14, R0 ;  /* 0x0000000e0d107223 */ /* 0x000fc80000000000 */
[----:B------:R-:W-:-:S04]  /*4d90*/  FFMA R16, R15, R16, R14 ;  /* 0x000000100f107223 */ /* 0x000fc8000000000e */
[----:B------:R-:W-:-:S04]  /*4da0*/  FFMA R13, R13, R16, R0 ;  /* 0x000000100d0d7223 */ /* 0x000fc80000000000 */
[----:B------:R-:W-:-:S05]  /*4db0*/  FFMA R0, R15, R13, R16 ;  /* 0x0000000d0f007223 */ /* 0x000fca0000000010 */
[----:B------:R-:W-:-:S04]  /*4dc0*/  SHF.R.U32.HI R7, RZ, 0x17, R0 ;  /* 0x00000017ff077819 */ /* 0x000fc80000011600 */
[----:B------:R-:W-:-:S04]  /*4dd0*/  LOP3.LUT R8, R7, 0xff, RZ, 0xc0, !PT ;  /* 0x000000ff07087812 */ /* 0x000fc800078ec0ff */
[----:B------:R-:W-:-:S04]  /*4de0*/  IADD3 R7, PT, PT, R8, R17, RZ ;  /* 0x0000001108077210 */ /* 0x000fc80007ffe0ff */
[----:B------:R-:W-:-:S04]  /*4df0*/  IADD3 R8, PT, PT, R7, -0x1, RZ ;  /* 0xffffffff07087810 */ /* 0x000fc80007ffe0ff */
[----:B------:R-:W-:-:S13]  /*4e00*/  ISETP.GE.U32.AND P0, PT, R8, 0xfe, PT ;  /* 0x000000fe0800780c */ /* 0x000fda0003f06070 */
[----:B------:R-:W-:Y:S05]  /*4e10*/  @!P0 BRA `(.L_x_152) ;  /* 0x0000000000808947 */ /* 0x000fea0003800000 */
[----:B------:R-:W-:-:S13]  /*4e20*/  ISETP.GT.AND P0, PT, R7, 0xfe, PT ;  /* 0x000000fe0700780c */ /* 0x000fda0003f04270 */
[----:B------:R-:W-:Y:S05]  /*4e30*/  @P0 BRA `(.L_x_153) ;  /* 0x00000000006c0947 */ /* 0x000fea0003800000 */
[----:B------:R-:W-:-:S13]  /*4e40*/  ISETP.GE.AND P0, PT, R7, 0x1, PT ;  /* 0x000000010700780c */ /* 0x000fda0003f06270 */
[----:B------:R-:W-:Y:S05]  /*4e50*/  @P0 BRA `(.L_x_154) ;  /* 0x0000000000740947 */ /* 0x000fea0003800000 */
[----:B------:R-:W-:Y:S02]  /*4e60*/  ISETP.GE.AND P0, PT, R7, -0x18, PT ;  /* 0xffffffe80700780c */ /* 0x000fe40003f06270 */
[----:B------:R-:W-:-:S11]  /*4e70*/  LOP3.LUT R0, R0, 0x80000000, RZ, 0xc0, !PT ;  /* 0x8000000000007812 */ /* 0x000fd600078ec0ff */
[----:B------:R-:W-:Y:S05]  /*4e80*/  @!P0 BRA `(.L_x_154) ;  /* 0x0000000000688947 */ /* 0x000fea0003800000 */
[CCC-:B------:R-:W-:Y:S01]  /*4e90*/  FFMA.RZ R8, R15.reuse, R13.reuse, R16.reuse ;  /* 0x0000000d0f087223 */ /* 0x1c0fe2000000c010 */
[CCC-:B------:R-:W-:Y:S01]  /*4ea0*/  FFMA.RP R12, R15.reuse, R13.reuse, R16.reuse ;  /* 0x0000000d0f0c7223 */ /* 0x1c0fe20000008010 */
[----:B------:R-:W-:Y:S01]  /*4eb0*/  FFMA.RM R15, R15, R13, R16 ;  /* 0x0000000d0f0f7223 */ /* 0x000fe20000004010 */
[C---:B------:R-:W-:Y:S02]  /*4ec0*/  IADD3 R13, PT, PT, R7.reuse, 0x20, RZ ;  /* 0x00000020070d7810 */ /* 0x040fe40007ffe0ff */
[----:B------:R-:W-:Y:S02]  /*4ed0*/  LOP3.LUT R8, R8, 0x7fffff, RZ, 0xc0, !PT ;  /* 0x007fffff08087812 */ /* 0x000fe400078ec0ff */
[C---:B------:R-:W-:Y:S02]  /*4ee0*/  ISETP.NE.AND P2, PT, R7.reuse, RZ, PT ;  /* 0x000000ff0700720c */ /* 0x040fe40003f45270 */
[----:B------:R-:W-:Y:S02]  /*4ef0*/  LOP3.LUT R8, R8, 0x800000, RZ, 0xfc, !PT ;  /* 0x0080000008087812 */ /* 0x000fe400078efcff */
[----:B------:R-:W-:-:S02]  /*4f00*/  ISETP.NE.AND P1, PT, R7, RZ, PT ;  /* 0x000000ff0700720c */ /* 0x000fc40003f25270 */
[----:B------:R-:W-:Y:S02]  /*4f10*/  IADD3 R7, PT, PT, -R7, RZ, RZ ;  /* 0x000000ff07077210 */ /* 0x000fe40007ffe1ff */
[----:B------:R-:W-:Y:S02]  /*4f20*/  SHF.L.U32 R13, R8, R13, RZ ;  /* 0x0000000d080d7219 */ /* 0x000fe400000006ff */
[----:B------:R-:W-:Y:S02]  /*4f30*/  FSETP.NEU.FTZ.AND P0, PT, R12, R15, PT ;  /* 0x0000000f0c00720b */ /* 0x000fe40003f1d000 */
[----:B------:R-:W-:Y:S02]  /*4f40*/  SEL R7, R7, RZ, P2 ;  /* 0x000000ff07077207 */ /* 0x000fe40001000000 */
[----:B------:R-:W-:Y:S02]  /*4f50*/  ISETP.NE.AND P1, PT, R13, RZ, P1 ;  /* 0x000000ff0d00720c */ /* 0x000fe40000f25270 */
[----:B------:R-:W-:-:S02]  /*4f60*/  SHF.R.U32.HI R12, RZ, R7, R8 ;  /* 0x00000007ff0c7219 */ /* 0x000fc40000011608 */
[----:B------:R-:W-:Y:S02]  /*4f70*/  PLOP3.LUT P0, PT, P0, P1, PT, 0xf8, 0x8f ;  /* 0x00000000008f781c */ /* 0x000fe40000703f70 */
[----:B------:R-:W-:Y:S02]  /*4f80*/  SHF.R.U32.HI R8, RZ, 0x1, R12 ;  /* 0x00000001ff087819 */ /* 0x000fe4000001160c */
[----:B------:R-:W-:-:S04]  /*4f90*/  SEL R7, RZ, 0x1, !P0 ;  /* 0x00000001ff077807 */ /* 0x000fc80004000000 */
[----:B------:R-:W-:-:S04]  /*4fa0*/  LOP3.LUT R7, R7, 0x1, R8, 0xf8, !PT ;  /* 0x0000000107077812 */ /* 0x000fc800078ef808 */
[----:B------:R-:W-:-:S04]  /*4fb0*/  LOP3.LUT R7, R7, R12, RZ, 0xc0, !PT ;  /* 0x0000000c07077212 */ /* 0x000fc800078ec0ff */
[----:B------:R-:W-:-:S04]  /*4fc0*/  IADD3 R7, PT, PT, R8, R7, RZ ;  /* 0x0000000708077210 */ /* 0x000fc80007ffe0ff */
[----:B------:R-:W-:Y:S01]  /*4fd0*/  LOP3.LUT R0, R7, R0, RZ, 0xfc, !PT ;  /* 0x0000000007007212 */ /* 0x000fe200078efcff */
[----:B------:R-:W-:Y:S06]  /*4fe0*/  BRA `(.L_x_154) ;  /* 0x0000000000107947 */ /* 0x000fec0003800000 */
.L_x_153:
[----:B------:R-:W-:-:S04]  /*4ff0*/  LOP3.LUT R0, R0, 0x80000000, RZ, 0xc0, !PT ;  /* 0x8000000000007812 */ /* 0x000fc800078ec0ff */
[----:B------:R-:W-:Y:S01]  /*5000*/  LOP3.LUT R0, R0, 0x7f800000, RZ, 0xfc, !PT ;  /* 0x7f80000000007812 */ /* 0x000fe200078efcff */
[----:B------:R-:W-:Y:S06]  /*5010*/  BRA `(.L_x_154) ;  /* 0x0000000000047947 */ /* 0x000fec0003800000 */
.L_x_152:
[----:B------:R-:W-:-:S07]  /*5020*/  LEA R0, R17, R0, 0x17 ;  /* 0x0000000011007211 */ /* 0x000fce00078eb8ff */
.L_x_154:
[----:B------:R-:W-:Y:S05]  /*5030*/  BSYNC.RECONVERGENT B1 ;  /* 0x0000000000017941 */ /* 0x000fea0003800200 */
.L_x_151:
[----:B------:R-:W-:Y:S05]  /*5040*/  BRA `(.L_x_155) ;  /* 0x0000000000207947 */ /* 0x000fea0003800000 */
.L_x_150:
[----:B------:R-:W-:-:S04]  /*5050*/  LOP3.LUT R0, R15, 0x80000000, R0, 0x48, !PT ;  /* 0x800000000f007812 */ /* 0x000fc800078e4800 */
[----:B------:R-:W-:Y:S01]  /*5060*/  LOP3.LUT R0, R0, 0x7f800000, RZ, 0xfc, !PT ;  /* 0x7f80000000007812 */ /* 0x000fe200078efcff */
[----:B------:R-:W-:Y:S06]  /*5070*/  BRA `(.L_x_155) ;  /* 0x0000000000147947 */ /* 0x000fec0003800000 */
.L_x_149:
[----:B------:R-:W-:Y:S01]  /*5080*/  LOP3.LUT R0, R15, 0x80000000, R0, 0x48, !PT ;  /* 0x800000000f007812 */ /* 0x000fe200078e4800 */
[----:B------:R-:W-:Y:S06]  /*5090*/  BRA `(.L_x_155) ;  /* 0x00000000000c7947 */ /* 0x000fec0003800000 */
.L_x_148:
[----:B------:R-:W0:Y:S01]  /*50a0*/  MUFU.RSQ R0, -QNAN ;  /* 0xffc0000000007908 */ /* 0x000e220000001400 */
[----:B------:R-:W-:Y:S05]  /*50b0*/  BRA `(.L_x_155) ;  /* 0x0000000000047947 */ /* 0x000fea0003800000 */
.L_x_147:
[----:B------:R-:W-:-:S07]  /*50c0*/  FADD.FTZ R0, R0, R3 ;  /* 0x0000000300007221 */ /* 0x000fce0000010000 */
.L_x_155:
[----:B------:R-:W-:Y:S05]  /*50d0*/  BSYNC.RECONVERGENT B0 ;  /* 0x0000000000007941 */ /* 0x000fea0003800200 */
.L_x_145:
[----:B------:R-:W-:-:S04]  /*50e0*/  HFMA2 R7, -RZ, RZ, 0, 0 ;  /* 0x00000000ff077431 */ /* 0x000fc800000001ff */
[----:B0-----:R-:W-:Y:S05]  /*50f0*/  RET.REL.NODEC R6 `(_Z14normalize_rowsiiiPfS_) ;  /* 0xffffffac06c07950 */ /* 0x001fea0003c3ffff */
.L_x_156:
        /* <DEDUP_REMOVED lines=16> */
.L_x_158:


//--------------------- .nv.shared.reserved.0     --------------------------
	.section	.nv.shared.reserved.0,"aw",@nobits
	.weak		__nv_reservedSMEM_offset_0_alias
	.size		__nv_reservedSMEM_offset_0_alias, 0, 64
	.other		__nv_reservedSMEM_offset_0_alias,@"STO_CUDA_RESERVED_SHARED STV_DEFAULT"
__nv_reservedSMEM_offset_0_alias:
	.zero		0
	.zero		64


//--------------------- .nv.constant0._Z16calculate_resultiiiPfS_ --------------------------
	.section	.nv.constant0._Z16calculate_resultiiiPfS_,"a",@progbits
	.sectionflags	@""
	.align	4
.nv.constant0._Z16calculate_resultiiiPfS_:
	.zero		928


//--------------------- .nv.constant0._Z14normalize_rowsiiiPfS_ --------------------------
	.section	.nv.constant0._Z14normalize_rowsiiiPfS_,"a",@progbits
	.sectionflags	@""
	.align	4
.nv.constant0._Z14normalize_rowsiiiPfS_:
	.zero		928


//--------------------- SYMBOLS --------------------------

	.type		.nv.reservedSmem.offset0,@object
	.size		.nv.reservedSmem.offset0,0x4
